	.target	sm_100a

	.elftype	@"ET_EXEC"


//--------------------- .note.nv.tkinfo           --------------------------
	.section	.note.nv.tkinfo,"",@"SHT_NOTE"
	.sectionflags	@"SHF_NOTE_NV_TKINFO"
	.tkinfo
        /*0018*/ 	.word	0x00000002
        /*0030*/ 	.string	""
        /*0030*/ 	.string	"ptxas"
        /*0030*/ 	.string	"Cuda compilation tools, release 13.0, V13.0.88"
        /*0030*/ 	.string	"Build cuda_13.0.r13.0/compiler.36424714_0"
        /*0030*/ 	.string	"-arch sm_100a -m 64 "



//--------------------- .note.nv.cuinfo           --------------------------
	.section	.note.nv.cuinfo,"",@"SHT_NOTE"
	.sectionflags	@"SHF_NOTE_NV_CUINFO"
        /*0018*/ 	.short	0x0002
        /*001a*/ 	.short	0x0064
        /*001c*/ 	.short	0x0082
	.zero		2


//--------------------- .nv.info                  --------------------------
	.section	.nv.info,"",@"SHT_CUDA_INFO"
	.align	4


	//----- nvinfo : EIATTR_REGCOUNT
	.align		4
        /*0000*/ 	.byte	0x04, 0x2f
        /*0002*/ 	.short	(.L_19 - .L_18)
	.align		4
.L_18:
        /*0004*/ 	.word	index@(_ZN7cutlass13device_kernelINS_4gemm6kernel13GemmUniversalIN4cute5tupleIJiiiiEEENS1_10collective13CollectiveMmaINS1_35MainloopSm100TmaUmmaWarpSpecializedILi34ELi2ELi4ENS5_IJNS4_1CILi4EEENSA_ILi2EEENSA_ILi1EEEEEEEENS5_IJNSA_ILi64EEENSA_ILi128EEENSA_ILi32EEEEEENS_12float_e5m2_tENS5_IJlSD_lEEESK_SL_NS4_8TiledMMAINS4_8MMA_AtomIJNS4_10MMA_TraitsINS4_19SM100_MMA_F8F6F4_SSEJSK_SK_fSG_SH_NS4_17integral_constantINS4_4UMMA5MajorELSS_0EEEST_NSQ_INSR_7ScaleInELSU_0EEESV_EEEEEENS4_6LayoutINS5_IJSD_SD_SD_EEENS5_IJNSA_ILi0EEES10_S10_EEEEENS5_IJNS4_10UnderscoreES13_S13_EEEEENS4_23SM90_TMA_LOAD_MULTICASTENS4_14ComposedLayoutINS4_7SwizzleILi1ELi4ELi3EEENS4_18smem_ptr_flag_bitsILi8EEENSY_INS5_IJNSA_ILi8EEESI_EEENS5_IJSI_SD_EEEEEEEvNS4_8identityES16_S1G_vS1H_EENS_8epilogue10collective18CollectiveEpilogueINS1J_23Sm100TmaWarpSpecializedILi2ELi2ELi32ELb0ELb0EEEJSJ_NS5_IJNSY_ISG_SD_EES1O_EEESK_SL_SK_SL_NS1J_6fusion15FusionCallbacksIS1N_NS1Q_17LinearCombinationISK_fSK_fLNS_15FloatRoundStyleE2EEESJ_S1P_JEEENS4_5SM1004TMEM4LOAD26SM100_TMEM_LOAD_16dp32b32xENS4_13SM90_TMA_LOADENS17_INS18_ILi2ELi4ELi3EEES1B_NSY_INS5_IJS1C_SG_EEENS5_IJSG_SD_EEEEEEENS4_39AutoVectorizingCopyWithAssumedAlignmentILi128EEENS4_14SM90_TMA_STOREES25_S27_S27_EEEvvEEEEvNT_6ParamsE)
        /*0008*/ 	.word	0x00000072


	//----- nvinfo : EIATTR_FRAME_SIZE
	.align		4
.L_19:
        /*000c*/ 	.byte	0x04, 0x11
        /*000e*/ 	.short	(.L_21 - .L_20)
	.align		4
.L_20:
        /*0010*/ 	.word	index@($__internal_2_$__cuda_sm10x_tcgen05_guardrail_trap_unallocated_columns_being_dealloced)
        /*0014*/ 	.word	0x00000000


	//----- nvinfo : EIATTR_FRAME_SIZE
	.align		4
.L_21:
        /*0018*/ 	.byte	0x04, 0x11
        /*001a*/ 	.short	(.L_23 - .L_22)
	.align		4
.L_22:
        /*001c*/ 	.word	index@($__internal_1_$__cuda_sm10x_tcgen05_guardrail_trap_phase_invalid_during_alloc)
        /*0020*/ 	.word	0x00000000


	//----- nvinfo : EIATTR_FRAME_SIZE
	.align		4
.L_23:
        /*0024*/ 	.byte	0x04, 0x11
        /*0026*/ 	.short	(.L_25 - .L_24)
	.align		4
.L_24:
        /*0028*/ 	.word	index@($__internal_0_$__cuda_sm10x_tcgen05_guardrail_trap_col_being_dealloced_not_returned_by_alloc)
        /*002c*/ 	.word	0x00000000


	//----- nvinfo : EIATTR_FRAME_SIZE
	.align		4
.L_25:
        /*0030*/ 	.byte	0x04, 0x11
        /*0032*/ 	.short	(.L_27 - .L_26)
	.align		4
.L_26:
        /*0034*/ 	.word	index@(_ZN7cutlass13device_kernelINS_4gemm6kernel13GemmUniversalIN4cute5tupleIJiiiiEEENS1_10collective13CollectiveMmaINS1_35MainloopSm100TmaUmmaWarpSpecializedILi34ELi2ELi4ENS5_IJNS4_1CILi4EEENSA_ILi2EEENSA_ILi1EEEEEEEENS5_IJNSA_ILi64EEENSA_ILi128EEENSA_ILi32EEEEEENS_12float_e5m2_tENS5_IJlSD_lEEESK_SL_NS4_8TiledMMAINS4_8MMA_AtomIJNS4_10MMA_TraitsINS4_19SM100_MMA_F8F6F4_SSEJSK_SK_fSG_SH_NS4_17integral_constantINS4_4UMMA5MajorELSS_0EEEST_NSQ_INSR_7ScaleInELSU_0EEESV_EEEEEENS4_6LayoutINS5_IJSD_SD_SD_EEENS5_IJNSA_ILi0EEES10_S10_EEEEENS5_IJNS4_10UnderscoreES13_S13_EEEEENS4_23SM90_TMA_LOAD_MULTICASTENS4_14ComposedLayoutINS4_7SwizzleILi1ELi4ELi3EEENS4_18smem_ptr_flag_bitsILi8EEENSY_INS5_IJNSA_ILi8EEESI_EEENS5_IJSI_SD_EEEEEEEvNS4_8identityES16_S1G_vS1H_EENS_8epilogue10collective18CollectiveEpilogueINS1J_23Sm100TmaWarpSpecializedILi2ELi2ELi32ELb0ELb0EEEJSJ_NS5_IJNSY_ISG_SD_EES1O_EEESK_SL_SK_SL_NS1J_6fusion15FusionCallbacksIS1N_NS1Q_17LinearCombinationISK_fSK_fLNS_15FloatRoundStyleE2EEESJ_S1P_JEEENS4_5SM1004TMEM4LOAD26SM100_TMEM_LOAD_16dp32b32xENS4_13SM90_TMA_LOADENS17_INS18_ILi2ELi4ELi3EEES1B_NSY_INS5_IJS1C_SG_EEENS5_IJSG_SD_EEEEEEENS4_39AutoVectorizingCopyWithAssumedAlignmentILi128EEENS4_14SM90_TMA_STOREES25_S27_S27_EEEvvEEEEvNT_6ParamsE)
        /*0038*/ 	.word	0x00000000


	//----- nvinfo : EIATTR_MIN_STACK_SIZE
	.align		4
.L_27:
        /*003c*/ 	.byte	0x04, 0x12
        /*003e*/ 	.short	(.L_29 - .L_28)
	.align		4
.L_28:
        /*0040*/ 	.word	index@(_ZN7cutlass13device_kernelINS_4gemm6kernel13GemmUniversalIN4cute5tupleIJiiiiEEENS1_10collective13CollectiveMmaINS1_35MainloopSm100TmaUmmaWarpSpecializedILi34ELi2ELi4ENS5_IJNS4_1CILi4EEENSA_ILi2EEENSA_ILi1EEEEEEEENS5_IJNSA_ILi64EEENSA_ILi128EEENSA_ILi32EEEEEENS_12float_e5m2_tENS5_IJlSD_lEEESK_SL_NS4_8TiledMMAINS4_8MMA_AtomIJNS4_10MMA_TraitsINS4_19SM100_MMA_F8F6F4_SSEJSK_SK_fSG_SH_NS4_17integral_constantINS4_4UMMA5MajorELSS_0EEEST_NSQ_INSR_7ScaleInELSU_0EEESV_EEEEEENS4_6LayoutINS5_IJSD_SD_SD_EEENS5_IJNSA_ILi0EEES10_S10_EEEEENS5_IJNS4_10UnderscoreES13_S13_EEEEENS4_23SM90_TMA_LOAD_MULTICASTENS4_14ComposedLayoutINS4_7SwizzleILi1ELi4ELi3EEENS4_18smem_ptr_flag_bitsILi8EEENSY_INS5_IJNSA_ILi8EEESI_EEENS5_IJSI_SD_EEEEEEEvNS4_8identityES16_S1G_vS1H_EENS_8epilogue10collective18CollectiveEpilogueINS1J_23Sm100TmaWarpSpecializedILi2ELi2ELi32ELb0ELb0EEEJSJ_NS5_IJNSY_ISG_SD_EES1O_EEESK_SL_SK_SL_NS1J_6fusion15FusionCallbacksIS1N_NS1Q_17LinearCombinationISK_fSK_fLNS_15FloatRoundStyleE2EEESJ_S1P_JEEENS4_5SM1004TMEM4LOAD26SM100_TMEM_LOAD_16dp32b32xENS4_13SM90_TMA_LOADENS17_INS18_ILi2ELi4ELi3EEES1B_NSY_INS5_IJS1C_SG_EEENS5_IJSG_SD_EEEEEEENS4_39AutoVectorizingCopyWithAssumedAlignmentILi128EEENS4_14SM90_TMA_STOREES25_S27_S27_EEEvvEEEEvNT_6ParamsE)
        /*0044*/ 	.word	0x00000000
.L_29:


//--------------------- .nv.compat                --------------------------
	.section	.nv.compat,"",@"SHT_CUDA_COMPAT_INFO"
	.align	4
        /*0000*/ 	.byte	0x02, 0x09, 0x01, 0x00, 0x02, 0x02, 0x02, 0x00, 0x02, 0x05, 0x05, 0x00, 0x03, 0x07, 0x01, 0x01
        /*0010*/ 	.byte	0x02, 0x03, 0x01, 0x00, 0x02, 0x06, 0x01, 0x00, 0x04, 0x0b, 0x08, 0x00, 0x09, 0x00, 0x00, 0x00
        /*0020*/ 	.byte	0x00, 0x00, 0x00, 0x00


//--------------------- .nv.info._ZN7cutlass13device_kernelINS_4gemm6kernel13GemmUniversalIN4cute5tupleIJiiiiEEENS1_10collective13CollectiveMmaINS1_35MainloopSm100TmaUmmaWarpSpecializedILi34ELi2ELi4ENS5_IJNS4_1CILi4EEENSA_ILi2EEENSA_ILi1EEEEEEEENS5_IJNSA_ILi64EEENSA_ILi128EEENSA_ILi32EEEEEENS_12float_e5m2_tENS5_IJlSD_lEEESK_SL_NS4_8TiledMMAINS4_8MMA_AtomIJNS4_10MMA_TraitsINS4_19SM100_MMA_F8F6F4_SSEJSK_SK_fSG_SH_NS4_17integral_constantINS4_4UMMA5MajorELSS_0EEEST_NSQ_INSR_7ScaleInELSU_0EEESV_EEEEEENS4_6LayoutINS5_IJSD_SD_SD_EEENS5_IJNSA_ILi0EEES10_S10_EEEEENS5_IJNS4_10UnderscoreES13_S13_EEEEENS4_23SM90_TMA_LOAD_MULTICASTENS4_14ComposedLayoutINS4_7SwizzleILi1ELi4ELi3EEENS4_18smem_ptr_flag_bitsILi8EEENSY_INS5_IJNSA_ILi8EEESI_EEENS5_IJSI_SD_EEEEEEEvNS4_8identityES16_S1G_vS1H_EENS_8epilogue10collective18CollectiveEpilogueINS1J_23Sm100TmaWarpSpecializedILi2ELi2ELi32ELb0ELb0EEEJSJ_NS5_IJNSY_ISG_SD_EES1O_EEESK_SL_SK_SL_NS1J_6fusion15FusionCallbacksIS1N_NS1Q_17LinearCombinationISK_fSK_fLNS_15FloatRoundStyleE2EEESJ_S1P_JEEENS4_5SM1004TMEM4LOAD26SM100_TMEM_LOAD_16dp32b32xENS4_13SM90_TMA_LOADENS17_INS18_ILi2ELi4ELi3EEES1B_NSY_INS5_IJS1C_SG_EEENS5_IJSG_SD_EEEEEEENS4_39AutoVectorizingCopyWithAssumedAlignmentILi128EEENS4_14SM90_TMA_STOREES25_S27_S27_EEEvvEEEEvNT_6ParamsE --------------------------
	.section	.nv.info._ZN7cutlass13device_kernelINS_4gemm6kernel13GemmUniversalIN4cute5tupleIJiiiiEEENS1_10collective13CollectiveMmaINS1_35MainloopSm100TmaUmmaWarpSpecializedILi34ELi2ELi4ENS5_IJNS4_1CILi4EEENSA_ILi2EEENSA_ILi1EEEEEEEENS5_IJNSA_ILi64EEENSA_ILi128EEENSA_ILi32EEEEEENS_12float_e5m2_tENS5_IJlSD_lEEESK_SL_NS4_8TiledMMAINS4_8MMA_AtomIJNS4_10MMA_TraitsINS4_19SM100_MMA_F8F6F4_SSEJSK_SK_fSG_SH_NS4_17integral_constantINS4_4UMMA5MajorELSS_0EEEST_NSQ_INSR_7ScaleInELSU_0EEESV_EEEEEENS4_6LayoutINS5_IJSD_SD_SD_EEENS5_IJNSA_ILi0EEES10_S10_EEEEENS5_IJNS4_10UnderscoreES13_S13_EEEEENS4_23SM90_TMA_LOAD_MULTICASTENS4_14ComposedLayoutINS4_7SwizzleILi1ELi4ELi3EEENS4_18smem_ptr_flag_bitsILi8EEENSY_INS5_IJNSA_ILi8EEESI_EEENS5_IJSI_SD_EEEEEEEvNS4_8identityES16_S1G_vS1H_EENS_8epilogue10collective18CollectiveEpilogueINS1J_23Sm100TmaWarpSpecializedILi2ELi2ELi32ELb0ELb0EEEJSJ_NS5_IJNSY_ISG_SD_EES1O_EEESK_SL_SK_SL_NS1J_6fusion15FusionCallbacksIS1N_NS1Q_17LinearCombinationISK_fSK_fLNS_15FloatRoundStyleE2EEESJ_S1P_JEEENS4_5SM1004TMEM4LOAD26SM100_TMEM_LOAD_16dp32b32xENS4_13SM90_TMA_LOADENS17_INS18_ILi2ELi4ELi3EEES1B_NSY_INS5_IJS1C_SG_EEENS5_IJSG_SD_EEEEEEENS4_39AutoVectorizingCopyWithAssumedAlignmentILi128EEENS4_14SM90_TMA_STOREES25_S27_S27_EEEvvEEEEvNT_6ParamsE,"",@"SHT_CUDA_INFO"
	.sectionflags	@""
	.align	4


	//----- nvinfo : EIATTR_CUDA_API_VERSION
	.align		4
        /*0000*/ 	.byte	0x04, 0x37
        /*0002*/ 	.short	(.L_31 - .L_30)
.L_30:
        /*0004*/ 	.word	0x00000082


	//----- nvinfo : EIATTR_KPARAM_INFO
	.align		4
.L_31:
        /*0008*/ 	.byte	0x04, 0x17
        /*000a*/ 	.short	(.L_33 - .L_32)
.L_32:
        /*000c*/ 	.word	0x00000000
        /*0010*/ 	.short	0x0000
        /*0012*/ 	.short	0x0000
        /*0014*/ 	.byte	0x00, 0xf0, 0x01, 0x20


	//----- nvinfo : EIATTR_AT_ENTRY_FRAGMENTS
	.align		4
.L_33:
        /*0018*/ 	.byte	0x04, 0x4f
        /*001a*/ 	.short	(.L_35 - .L_34)


	//   ....[0]....
.L_34:
        /*001c*/ 	.word	0x00000006


	//----- nvinfo : EIATTR_RESERVED_SMEM_USED
	.align		4
.L_35:
        /*0020*/ 	.byte	0x01, 0x41
	.zero		2


	//----- nvinfo : EIATTR_SPARSE_MMA_MASK
	.align		4
        /*0024*/ 	.byte	0x03, 0x50
        /*0026*/ 	.short	0x0000


	//----- nvinfo : EIATTR_TCGEN05_1CTA_USED
	.align		4
        /*0028*/ 	.byte	0x01, 0x51
	.zero		2


	//----- nvinfo : EIATTR_MAXREG_COUNT
	.align		4
        /*002c*/ 	.byte	0x03, 0x1b
        /*002e*/ 	.short	0x00ff


	//----- nvinfo : EIATTR_NUM_BARRIERS
	.align		4
        /*0030*/ 	.byte	0x02, 0x4c
        /*0032*/ 	.byte	0x07
	.zero		1


	//----- nvinfo : EIATTR_EXTERNS
	.align		4
        /*0034*/ 	.byte	0x04, 0x0f
        /*0036*/ 	.short	(.L_37 - .L_36)


	//   ....[0]....
	.align		4
.L_36:
        /*0038*/ 	.word	index@(__assertfail)


	//----- nvinfo : EIATTR_MERCURY_ISA_VERSION
	.align		4
.L_37:
        /*003c*/ 	.byte	0x03, 0x5f
        /*003e*/ 	.short	0x0101


	//----- nvinfo : EIATTR_INT_WARP_WIDE_INSTR_OFFSETS
	.align		4
        /*0040*/ 	.byte	0x04, 0x31
        /*0042*/ 	.short	(.L_39 - .L_38)


	//   ....[0]....
.L_38:
        /*0044*/ 	.word	0x00005230


	//   ....[1]....
        /*0048*/ 	.word	0x00005250


	//   ....[2]....
        /*004c*/ 	.word	0x00005280


	//   ....[3]....
        /*0050*/ 	.word	0x00005dc0


	//   ....[4]....
        /*0054*/ 	.word	0x00005e30


	//   ....[5]....
        /*0058*/ 	.word	0x00005f00


	//   ....[6]....
        /*005c*/ 	.word	0x00005fb0


	//----- nvinfo : EIATTR_COOP_GROUP_MASK_REGIDS
	.align		4
.L_39:
        /*0060*/ 	.byte	0x04, 0x29
        /*0062*/ 	.short	(.L_41 - .L_40)


	//   ....[0]....
.L_40:
        /*0064*/ 	.word	0xffffffff


	//   ....[1]....
        /*0068*/ 	.word	0xffffffff


	//   ....[2]....
        /*006c*/ 	.word	0xffffffff


	//   ....[3]....
        /*0070*/ 	.word	0xffffffff


	//   ....[4]....
        /*0074*/ 	.word	0xffffffff


	//   ....[5]....
        /*0078*/ 	.word	0xffffffff


	//   ....[6]....
        /*007c*/ 	.word	0xffffffff


	//   ....[7]....
        /*0080*/ 	.word	0xffffffff


	//   ....[8]....
        /*0084*/ 	.word	0xffffffff


	//   ....[9]....
        /*0088*/ 	.word	0xffffffff


	//   ....[10]....
        /*008c*/ 	.word	0xffffffff


	//   ....[11]....
        /*0090*/ 	.word	0xffffffff


	//   ....[12]....
        /*0094*/ 	.word	0xffffffff


	//   ....[13]....
        /*0098*/ 	.word	0xffffffff


	//----- nvinfo : EIATTR_COOP_GROUP_INSTR_OFFSETS
	.align		4
.L_41:
        /*009c*/ 	.byte	0x04, 0x28
        /*009e*/ 	.short	(.L_43 - .L_42)


	//   ....[0]....
.L_42:
        /*00a0*/ 	.word	0x00000080


	//   ....[1]....
        /*00a4*/ 	.word	0x000004f0


	//   ....[2]....
        /*00a8*/ 	.word	0x00000a90


	//   ....[3]....
        /*00ac*/ 	.word	0x00000bf0


	//   ....[4]....
        /*00b0*/ 	.word	0x00000cf0


	//   ....[5]....
        /*00b4*/ 	.word	0x00000e60


	//   ....[6]....
        /*00b8*/ 	.word	0x00001000


	//   ....[7]....
        /*00bc*/ 	.word	0x000011b0


	//   ....[8]....
        /*00c0*/ 	.word	0x000025c0


	//   ....[9]....
        /*00c4*/ 	.word	0x00004570


	//   ....[10]....
        /*00c8*/ 	.word	0x00004780


	//   ....[11]....
        /*00cc*/ 	.word	0x000047b0


	//   ....[12]....
        /*00d0*/ 	.word	0x00005110


	//   ....[13]....
        /*00d4*/ 	.word	0x00005340


	//----- nvinfo : EIATTR_VRC_CTA_INIT_COUNT
	.align		4
.L_43:
        /*00d8*/ 	.byte	0x02, 0x4a
        /*00da*/ 	.byte	0x80
	.zero		1


	//----- nvinfo : EIATTR_SYSCALL_OFFSETS
	.align		4
        /*00dc*/ 	.byte	0x04, 0x46
        /*00de*/ 	.short	(.L_45 - .L_44)


	//   ....[0]....
.L_44:
        /*00e0*/ 	.word	0x00006bc0


	//   ....[1]....
        /*00e4*/ 	.word	0x00006d00


	//   ....[2]....
        /*00e8*/ 	.word	0x00007530


	//   ....[3]....
        /*00ec*/ 	.word	0x000082c0


	//----- nvinfo : EIATTR_MBARRIER_INSTR_OFFSETS
	.align		4
.L_45:
        /*00f0*/ 	.byte	0x04, 0x39
        /*00f2*/ 	.short	(.L_47 - .L_46)


	//   ....[0]....
.L_46:
        /*00f4*/ 	.word	0x00000630
        /*00f8*/ 	.word	0x000000ff
        /*00fc*/ 	.word	0x00000000
        /*0100*/ 	.short	0x0100
        /*0102*/ 	.byte	0x04
	.zero		1


	//   ....[1]....
        /*0104*/ 	.word	0x00000640
        /*0108*/ 	.word	0x000000ff
        /*010c*/ 	.word	0x00000110
        /*0110*/ 	.short	0x0100
        /*0112*/ 	.byte	0x04
	.zero		1


	//   ....[2]....
        /*0114*/ 	.word	0x00000650
        /*0118*/ 	.word	0x000000ff
        /*011c*/ 	.word	0x00000008
        /*0120*/ 	.short	0x0100
        /*0122*/ 	.byte	0x04
	.zero		1


	//   ....[3]....
        /*0124*/ 	.word	0x00000660
        /*0128*/ 	.word	0x000000ff
        /*012c*/ 	.word	0x00000118
        /*0130*/ 	.short	0x0100
        /*0132*/ 	.byte	0x04
	.zero		1


	//   ....[4]....
        /*0134*/ 	.word	0x00000670
        /*0138*/ 	.word	0x000000ff
        /*013c*/ 	.word	0x00000010
        /*0140*/ 	.short	0x0100
        /*0142*/ 	.byte	0x04
	.zero		1


	//   ....[5]....
        /*0144*/ 	.word	0x00000680
        /*0148*/ 	.word	0x000000ff
        /*014c*/ 	.word	0x00000120
        /*0150*/ 	.short	0x0100
        /*0152*/ 	.byte	0x04
	.zero		1


	//   ....[6]....
        /*0154*/ 	.word	0x00000690
        /*0158*/ 	.word	0x000000ff
        /*015c*/ 	.word	0x00000018
        /*0160*/ 	.short	0x0100
        /*0162*/ 	.byte	0x04
	.zero		1


	//   ....[7]....
        /*0164*/ 	.word	0x000006a0
        /*0168*/ 	.word	0x000000ff
        /*016c*/ 	.word	0x00000128
        /*0170*/ 	.short	0x0100
        /*0172*/ 	.byte	0x04
	.zero		1


	//   ....[8]....
        /*0174*/ 	.word	0x000006b0
        /*0178*/ 	.word	0x000000ff
        /*017c*/ 	.word	0x00000020
        /*0180*/ 	.short	0x0100
        /*0182*/ 	.byte	0x04
	.zero		1


	//   ....[9]....
        /*0184*/ 	.word	0x000006c0
        /*0188*/ 	.word	0x000000ff
        /*018c*/ 	.word	0x00000130
        /*0190*/ 	.short	0x0100
        /*0192*/ 	.byte	0x04
	.zero		1


	//   ....[10]....
        /*0194*/ 	.word	0x000006d0
        /*0198*/ 	.word	0x000000ff
        /*019c*/ 	.word	0x00000028
        /*01a0*/ 	.short	0x0100
        /*01a2*/ 	.byte	0x04
	.zero		1


	//   ....[11]....
        /*01a4*/ 	.word	0x000006e0
        /*01a8*/ 	.word	0x000000ff
        /*01ac*/ 	.word	0x00000138
        /*01b0*/ 	.short	0x0100
        /*01b2*/ 	.byte	0x04
	.zero		1


	//   ....[12]....
        /*01b4*/ 	.word	0x000006f0
        /*01b8*/ 	.word	0x000000ff
        /*01bc*/ 	.word	0x00000030
        /*01c0*/ 	.short	0x0100
        /*01c2*/ 	.byte	0x04
	.zero		1


	//   ....[13]....
        /*01c4*/ 	.word	0x00000700
        /*01c8*/ 	.word	0x000000ff
        /*01cc*/ 	.word	0x00000140
        /*01d0*/ 	.short	0x0100
        /*01d2*/ 	.byte	0x04
	.zero		1


	//   ....[14]....
        /*01d4*/ 	.word	0x00000710
        /*01d8*/ 	.word	0x000000ff
        /*01dc*/ 	.word	0x00000038
        /*01e0*/ 	.short	0x0100
        /*01e2*/ 	.byte	0x04
	.zero		1


	//   ....[15]....
        /*01e4*/ 	.word	0x00000720
        /*01e8*/ 	.word	0x000000ff
        /*01ec*/ 	.word	0x00000148
        /*01f0*/ 	.short	0x0100
        /*01f2*/ 	.byte	0x04
	.zero		1


	//   ....[16]....
        /*01f4*/ 	.word	0x00000730
        /*01f8*/ 	.word	0x000000ff
        /*01fc*/ 	.word	0x00000040
        /*0200*/ 	.short	0x0100
        /*0202*/ 	.byte	0x04
	.zero		1


	//   ....[17]....
        /*0204*/ 	.word	0x00000740
        /*0208*/ 	.word	0x000000ff
        /*020c*/ 	.word	0x00000150
        /*0210*/ 	.short	0x0100
        /*0212*/ 	.byte	0x04
	.zero		1


	//   ....[18]....
        /*0214*/ 	.word	0x00000750
        /*0218*/ 	.word	0x000000ff
        /*021c*/ 	.word	0x00000048
        /*0220*/ 	.short	0x0100
        /*0222*/ 	.byte	0x04
	.zero		1


	//   ....[19]....
        /*0224*/ 	.word	0x00000760
        /*0228*/ 	.word	0x000000ff
        /*022c*/ 	.word	0x00000158
        /*0230*/ 	.short	0x0100
        /*0232*/ 	.byte	0x04
	.zero		1


	//   ....[20]....
        /*0234*/ 	.word	0x00000770
        /*0238*/ 	.word	0x000000ff
        /*023c*/ 	.word	0x00000050
        /*0240*/ 	.short	0x0100
        /*0242*/ 	.byte	0x04
	.zero		1


	//   ....[21]....
        /*0244*/ 	.word	0x00000780
        /*0248*/ 	.word	0x000000ff
        /*024c*/ 	.word	0x00000160
        /*0250*/ 	.short	0x0100
        /*0252*/ 	.byte	0x04
	.zero		1


	//   ....[22]....
        /*0254*/ 	.word	0x00000790
        /*0258*/ 	.word	0x000000ff
        /*025c*/ 	.word	0x00000058
        /*0260*/ 	.short	0x0100
        /*0262*/ 	.byte	0x04
	.zero		1


	//   ....[23]....
        /*0264*/ 	.word	0x000007a0
        /*0268*/ 	.word	0x000000ff
        /*026c*/ 	.word	0x00000168
        /*0270*/ 	.short	0x0100
        /*0272*/ 	.byte	0x04
	.zero		1


	//   ....[24]....
        /*0274*/ 	.word	0x000007b0
        /*0278*/ 	.word	0x000000ff
        /*027c*/ 	.word	0x00000060
        /*0280*/ 	.short	0x0100
        /*0282*/ 	.byte	0x04
	.zero		1


	//   ....[25]....
        /*0284*/ 	.word	0x000007c0
        /*0288*/ 	.word	0x000000ff
        /*028c*/ 	.word	0x00000170
        /*0290*/ 	.short	0x0100
        /*0292*/ 	.byte	0x04
	.zero		1


	//   ....[26]....
        /*0294*/ 	.word	0x000007d0
        /*0298*/ 	.word	0x000000ff
        /*029c*/ 	.word	0x00000068
        /*02a0*/ 	.short	0x0100
        /*02a2*/ 	.byte	0x04
	.zero		1


	//   ....[27]....
        /*02a4*/ 	.word	0x000007e0
        /*02a8*/ 	.word	0x000000ff
        /*02ac*/ 	.word	0x00000178
        /*02b0*/ 	.short	0x0100
        /*02b2*/ 	.byte	0x04
	.zero		1


	//   ....[28]....
        /*02b4*/ 	.word	0x000007f0
        /*02b8*/ 	.word	0x000000ff
        /*02bc*/ 	.word	0x00000070
        /*02c0*/ 	.short	0x0100
        /*02c2*/ 	.byte	0x04
	.zero		1


	//   ....[29]....
        /*02c4*/ 	.word	0x00000800
        /*02c8*/ 	.word	0x000000ff
        /*02cc*/ 	.word	0x00000180
        /*02d0*/ 	.short	0x0100
        /*02d2*/ 	.byte	0x04
	.zero		1


	//   ....[30]....
        /*02d4*/ 	.word	0x00000810
        /*02d8*/ 	.word	0x000000ff
        /*02dc*/ 	.word	0x00000078
        /*02e0*/ 	.short	0x0100
        /*02e2*/ 	.byte	0x04
	.zero		1


	//   ....[31]....
        /*02e4*/ 	.word	0x00000820
        /*02e8*/ 	.word	0x000000ff
        /*02ec*/ 	.word	0x00000188
        /*02f0*/ 	.short	0x0100
        /*02f2*/ 	.byte	0x04
	.zero		1


	//   ....[32]....
        /*02f4*/ 	.word	0x00000830
        /*02f8*/ 	.word	0x000000ff
        /*02fc*/ 	.word	0x00000080
        /*0300*/ 	.short	0x0100
        /*0302*/ 	.byte	0x04
	.zero		1


	//   ....[33]....
        /*0304*/ 	.word	0x00000840
        /*0308*/ 	.word	0x000000ff
        /*030c*/ 	.word	0x00000190
        /*0310*/ 	.short	0x0100
        /*0312*/ 	.byte	0x04
	.zero		1


	//   ....[34]....
        /*0314*/ 	.word	0x00000850
        /*0318*/ 	.word	0x000000ff
        /*031c*/ 	.word	0x00000088
        /*0320*/ 	.short	0x0100
        /*0322*/ 	.byte	0x04
	.zero		1


	//   ....[35]....
        /*0324*/ 	.word	0x00000860
        /*0328*/ 	.word	0x000000ff
        /*032c*/ 	.word	0x00000198
        /*0330*/ 	.short	0x0100
        /*0332*/ 	.byte	0x04
	.zero		1


	//   ....[36]....
        /*0334*/ 	.word	0x00000870
        /*0338*/ 	.word	0x000000ff
        /*033c*/ 	.word	0x00000090
        /*0340*/ 	.short	0x0100
        /*0342*/ 	.byte	0x04
	.zero		1


	//   ....[37]....
        /*0344*/ 	.word	0x00000880
        /*0348*/ 	.word	0x000000ff
        /*034c*/ 	.word	0x000001a0
        /*0350*/ 	.short	0x0100
        /*0352*/ 	.byte	0x04
	.zero		1


	//   ....[38]....
        /*0354*/ 	.word	0x00000890
        /*0358*/ 	.word	0x000000ff
        /*035c*/ 	.word	0x00000098
        /*0360*/ 	.short	0x0100
        /*0362*/ 	.byte	0x04
	.zero		1


	//   ....[39]....
        /*0364*/ 	.word	0x000008a0
        /*0368*/ 	.word	0x000000ff
        /*036c*/ 	.word	0x000001a8
        /*0370*/ 	.short	0x0100
        /*0372*/ 	.byte	0x04
	.zero		1


	//   ....[40]....
        /*0374*/ 	.word	0x000008b0
        /*0378*/ 	.word	0x000000ff
        /*037c*/ 	.word	0x000000a0
        /*0380*/ 	.short	0x0100
        /*0382*/ 	.byte	0x04
	.zero		1


	//   ....[41]....
        /*0384*/ 	.word	0x000008c0
        /*0388*/ 	.word	0x000000ff
        /*038c*/ 	.word	0x000001b0
        /*0390*/ 	.short	0x0100
        /*0392*/ 	.byte	0x04
	.zero		1


	//   ....[42]....
        /*0394*/ 	.word	0x000008d0
        /*0398*/ 	.word	0x000000ff
        /*039c*/ 	.word	0x000000a8
        /*03a0*/ 	.short	0x0100
        /*03a2*/ 	.byte	0x04
	.zero		1


	//   ....[43]....
        /*03a4*/ 	.word	0x000008e0
        /*03a8*/ 	.word	0x000000ff
        /*03ac*/ 	.word	0x000001b8
        /*03b0*/ 	.short	0x0100
        /*03b2*/ 	.byte	0x04
	.zero		1


	//   ....[44]....
        /*03b4*/ 	.word	0x000008f0
        /*03b8*/ 	.word	0x000000ff
        /*03bc*/ 	.word	0x000000b0
        /*03c0*/ 	.short	0x0100
        /*03c2*/ 	.byte	0x04
	.zero		1


	//   ....[45]....
        /*03c4*/ 	.word	0x00000900
        /*03c8*/ 	.word	0x000000ff
        /*03cc*/ 	.word	0x000001c0
        /*03d0*/ 	.short	0x0100
        /*03d2*/ 	.byte	0x04
	.zero		1


	//   ....[46]....
        /*03d4*/ 	.word	0x00000910
        /*03d8*/ 	.word	0x000000ff
        /*03dc*/ 	.word	0x000000b8
        /*03e0*/ 	.short	0x0100
        /*03e2*/ 	.byte	0x04
	.zero		1


	//   ....[47]....
        /*03e4*/ 	.word	0x00000920
        /*03e8*/ 	.word	0x000000ff
        /*03ec*/ 	.word	0x000001c8
        /*03f0*/ 	.short	0x0100
        /*03f2*/ 	.byte	0x04
	.zero		1


	//   ....[48]....
        /*03f4*/ 	.word	0x00000930
        /*03f8*/ 	.word	0x000000ff
        /*03fc*/ 	.word	0x000000c0
        /*0400*/ 	.short	0x0100
        /*0402*/ 	.byte	0x04
	.zero		1


	//   ....[49]....
        /*0404*/ 	.word	0x00000940
        /*0408*/ 	.word	0x000000ff
        /*040c*/ 	.word	0x000001d0
        /*0410*/ 	.short	0x0100
        /*0412*/ 	.byte	0x04
	.zero		1


	//   ....[50]....
        /*0414*/ 	.word	0x00000950
        /*0418*/ 	.word	0x000000ff
        /*041c*/ 	.word	0x000000c8
        /*0420*/ 	.short	0x0100
        /*0422*/ 	.byte	0x04
	.zero		1


	//   ....[51]....
        /*0424*/ 	.word	0x00000960
        /*0428*/ 	.word	0x000000ff
        /*042c*/ 	.word	0x000001d8
        /*0430*/ 	.short	0x0100
        /*0432*/ 	.byte	0x04
	.zero		1


	//   ....[52]....
        /*0434*/ 	.word	0x00000970
        /*0438*/ 	.word	0x000000ff
        /*043c*/ 	.word	0x000000d0
        /*0440*/ 	.short	0x0100
        /*0442*/ 	.byte	0x04
	.zero		1


	//   ....[53]....
        /*0444*/ 	.word	0x00000980
        /*0448*/ 	.word	0x000000ff
        /*044c*/ 	.word	0x000001e0
        /*0450*/ 	.short	0x0100
        /*0452*/ 	.byte	0x04
	.zero		1


	//   ....[54]....
        /*0454*/ 	.word	0x00000990
        /*0458*/ 	.word	0x000000ff
        /*045c*/ 	.word	0x000000d8
        /*0460*/ 	.short	0x0100
        /*0462*/ 	.byte	0x04
	.zero		1


	//   ....[55]....
        /*0464*/ 	.word	0x000009a0
        /*0468*/ 	.word	0x000000ff
        /*046c*/ 	.word	0x000001e8
        /*0470*/ 	.short	0x0100
        /*0472*/ 	.byte	0x04
	.zero		1


	//   ....[56]....
        /*0474*/ 	.word	0x000009b0
        /*0478*/ 	.word	0x000000ff
        /*047c*/ 	.word	0x000000e0
        /*0480*/ 	.short	0x0100
        /*0482*/ 	.byte	0x04
	.zero		1


	//   ....[57]....
        /*0484*/ 	.word	0x000009c0
        /*0488*/ 	.word	0x000000ff
        /*048c*/ 	.word	0x000001f0
        /*0490*/ 	.short	0x0100
        /*0492*/ 	.byte	0x04
	.zero		1


	//   ....[58]....
        /*0494*/ 	.word	0x000009d0
        /*0498*/ 	.word	0x000000ff
        /*049c*/ 	.word	0x000000e8
        /*04a0*/ 	.short	0x0100
        /*04a2*/ 	.byte	0x04
	.zero		1


	//   ....[59]....
        /*04a4*/ 	.word	0x000009e0
        /*04a8*/ 	.word	0x000000ff
        /*04ac*/ 	.word	0x000001f8
        /*04b0*/ 	.short	0x0100
        /*04b2*/ 	.byte	0x04
	.zero		1


	//   ....[60]....
        /*04b4*/ 	.word	0x000009f0
        /*04b8*/ 	.word	0x000000ff
        /*04bc*/ 	.word	0x000000f0
        /*04c0*/ 	.short	0x0100
        /*04c2*/ 	.byte	0x04
	.zero		1


	//   ....[61]....
        /*04c4*/ 	.word	0x00000a00
        /*04c8*/ 	.word	0x000000ff
        /*04cc*/ 	.word	0x00000200
        /*04d0*/ 	.short	0x0100
        /*04d2*/ 	.byte	0x04
	.zero		1


	//   ....[62]....
        /*04d4*/ 	.word	0x00000a10
        /*04d8*/ 	.word	0x000000ff
        /*04dc*/ 	.word	0x000000f8
        /*04e0*/ 	.short	0x0100
        /*04e2*/ 	.byte	0x04
	.zero		1


	//   ....[63]....
        /*04e4*/ 	.word	0x00000a20
        /*04e8*/ 	.word	0x000000ff
        /*04ec*/ 	.word	0x00000208
        /*04f0*/ 	.short	0x0100
        /*04f2*/ 	.byte	0x04
	.zero		1


	//   ....[64]....
        /*04f4*/ 	.word	0x00000a30
        /*04f8*/ 	.word	0x000000ff
        /*04fc*/ 	.word	0x00000100
        /*0500*/ 	.short	0x0100
        /*0502*/ 	.byte	0x04
	.zero		1


	//   ....[65]....
        /*0504*/ 	.word	0x00000a40
        /*0508*/ 	.word	0x000000ff
        /*050c*/ 	.word	0x00000210
        /*0510*/ 	.short	0x0100
        /*0512*/ 	.byte	0x04
	.zero		1


	//   ....[66]....
        /*0514*/ 	.word	0x00000a50
        /*0518*/ 	.word	0x000000ff
        /*051c*/ 	.word	0x00000108
        /*0520*/ 	.short	0x0100
        /*0522*/ 	.byte	0x04
	.zero		1


	//   ....[67]....
        /*0524*/ 	.word	0x00000a60
        /*0528*/ 	.word	0x000000ff
        /*052c*/ 	.word	0x00000218
        /*0530*/ 	.short	0x0100
        /*0532*/ 	.byte	0x04
	.zero		1


	//   ....[68]....
        /*0534*/ 	.word	0x00000ba0
        /*0538*/ 	.word	0x000000ff
        /*053c*/ 	.word	0x00000220
        /*0540*/ 	.short	0x0100
        /*0542*/ 	.byte	0x04
	.zero		1


	//   ....[69]....
        /*0544*/ 	.word	0x00000bb0
        /*0548*/ 	.word	0x000000ff
        /*054c*/ 	.word	0x00000230
        /*0550*/ 	.short	0x0100
        /*0552*/ 	.byte	0x04
	.zero		1


	//   ....[70]....
        /*0554*/ 	.word	0x00000bc0
        /*0558*/ 	.word	0x000000ff
        /*055c*/ 	.word	0x00000228
        /*0560*/ 	.short	0x0100
        /*0562*/ 	.byte	0x04
	.zero		1


	//   ....[71]....
        /*0564*/ 	.word	0x00000bd0
        /*0568*/ 	.word	0x000000ff
        /*056c*/ 	.word	0x00000238
        /*0570*/ 	.short	0x0100
        /*0572*/ 	.byte	0x04
	.zero		1


	//   ....[72]....
        /*0574*/ 	.word	0x00000cc0
        /*0578*/ 	.word	0x000000ff
        /*057c*/ 	.word	0x00000240
        /*0580*/ 	.short	0x0100
        /*0582*/ 	.byte	0x06
	.zero		1


	//   ....[73]....
        /*0584*/ 	.word	0x00000cd0
        /*0588*/ 	.word	0x000000ff
        /*058c*/ 	.word	0x00000248
        /*0590*/ 	.short	0x0100
        /*0592*/ 	.byte	0x06
	.zero		1


	//   ....[74]....
        /*0594*/ 	.word	0x00000e10
        /*0598*/ 	.word	0x000000ff
        /*059c*/ 	.word	0x00000250
        /*05a0*/ 	.short	0x0100
        /*05a2*/ 	.byte	0x06
	.zero		1


	//   ....[75]....
        /*05a4*/ 	.word	0x00000e20
        /*05a8*/ 	.word	0x000000ff
        /*05ac*/ 	.word	0x00000260
        /*05b0*/ 	.short	0x0100
        /*05b2*/ 	.byte	0x06
	.zero		1


	//   ....[76]....
        /*05b4*/ 	.word	0x00000e30
        /*05b8*/ 	.word	0x000000ff
        /*05bc*/ 	.word	0x00000258
        /*05c0*/ 	.short	0x0100
        /*05c2*/ 	.byte	0x06
	.zero		1


	//   ....[77]....
        /*05c4*/ 	.word	0x00000e40
        /*05c8*/ 	.word	0x000000ff
        /*05cc*/ 	.word	0x00000268
        /*05d0*/ 	.short	0x0100
        /*05d2*/ 	.byte	0x06
	.zero		1


	//   ....[78]....
        /*05d4*/ 	.word	0x00000f70
        /*05d8*/ 	.word	0x000000ff
        /*05dc*/ 	.word	0x00000270
        /*05e0*/ 	.short	0x0100
        /*05e2*/ 	.byte	0x04
	.zero		1


	//   ....[79]....
        /*05e4*/ 	.word	0x00000f80
        /*05e8*/ 	.word	0x000000ff
        /*05ec*/ 	.word	0x00000290
        /*05f0*/ 	.short	0x0100
        /*05f2*/ 	.byte	0x04
	.zero		1


	//   ....[80]....
        /*05f4*/ 	.word	0x00000f90
        /*05f8*/ 	.word	0x000000ff
        /*05fc*/ 	.word	0x00000278
        /*0600*/ 	.short	0x0100
        /*0602*/ 	.byte	0x04
	.zero		1


	//   ....[81]....
        /*0604*/ 	.word	0x00000fa0
        /*0608*/ 	.word	0x000000ff
        /*060c*/ 	.word	0x00000298
        /*0610*/ 	.short	0x0100
        /*0612*/ 	.byte	0x04
	.zero		1


	//   ....[82]....
        /*0614*/ 	.word	0x00000fb0
        /*0618*/ 	.word	0x000000ff
        /*061c*/ 	.word	0x00000280
        /*0620*/ 	.short	0x0100
        /*0622*/ 	.byte	0x04
	.zero		1


	//   ....[83]....
        /*0624*/ 	.word	0x00000fc0
        /*0628*/ 	.word	0x000000ff
        /*062c*/ 	.word	0x000002a0
        /*0630*/ 	.short	0x0100
        /*0632*/ 	.byte	0x04
	.zero		1


	//   ....[84]....
        /*0634*/ 	.word	0x00000fd0
        /*0638*/ 	.word	0x000000ff
        /*063c*/ 	.word	0x00000288
        /*0640*/ 	.short	0x0100
        /*0642*/ 	.byte	0x04
	.zero		1


	//   ....[85]....
        /*0644*/ 	.word	0x00000fe0
        /*0648*/ 	.word	0x000000ff
        /*064c*/ 	.word	0x000002a8
        /*0650*/ 	.short	0x0100
        /*0652*/ 	.byte	0x04
	.zero		1


	//   ....[86]....
        /*0654*/ 	.word	0x000010d0
        /*0658*/ 	.word	0x000000ff
        /*065c*/ 	.word	0x000002b0
        /*0660*/ 	.short	0x0100
        /*0662*/ 	.byte	0x04
	.zero		1


	//   ....[87]....
        /*0664*/ 	.word	0x000010e0
        /*0668*/ 	.word	0x000000ff
        /*066c*/ 	.word	0x000002c0
        /*0670*/ 	.short	0x0100
        /*0672*/ 	.byte	0x04
	.zero		1


	//   ....[88]....
        /*0674*/ 	.word	0x000010f0
        /*0678*/ 	.word	0x000000ff
        /*067c*/ 	.word	0x000002b8
        /*0680*/ 	.short	0x0100
        /*0682*/ 	.byte	0x04
	.zero		1


	//   ....[89]....
        /*0684*/ 	.word	0x00001100
        /*0688*/ 	.word	0x000000ff
        /*068c*/ 	.word	0x000002c8
        /*0690*/ 	.short	0x0100
        /*0692*/ 	.byte	0x04
	.zero		1


	//   ....[90]....
        /*0694*/ 	.word	0x00001e50
        /*0698*/ 	.word	0x00000000
        /*069c*/ 	.word	0x000002c0
        /*06a0*/ 	.short	0x010a
        /*06a2*/ 	.byte	0xff
	.zero		1


	//   ....[91]....
        /*06a4*/ 	.word	0x00001e70
        /*06a8*/ 	.word	0x00000000
        /*06ac*/ 	.word	0x000002b0
        /*06b0*/ 	.short	0x0101
        /*06b2*/ 	.byte	0xff
	.zero		1


	//   ....[92]....
        /*06b4*/ 	.word	0x00001f30
        /*06b8*/ 	.word	0x000000ff
        /*06bc*/ 	.word	0x00000110
        /*06c0*/ 	.short	0x010a
        /*06c2*/ 	.byte	0x04
	.zero		1


	//   ....[93]....
        /*06c4*/ 	.word	0x00001fc0
        /*06c8*/ 	.word	0x000000ff
        /*06cc*/ 	.word	0x00000110
        /*06d0*/ 	.short	0x010a
        /*06d2*/ 	.byte	0x21
	.zero		1


	//   ....[94]....
        /*06d4*/ 	.word	0x00002150
        /*06d8*/ 	.word	0x000000ff
        /*06dc*/ 	.word	0x00000110
        /*06e0*/ 	.short	0x010a
        /*06e2*/ 	.byte	0x05
	.zero		1


	//   ....[95]....
        /*06e4*/ 	.word	0x00002280
        /*06e8*/ 	.word	0x000000ff
        /*06ec*/ 	.word	0x00000248
        /*06f0*/ 	.short	0x0101
        /*06f2*/ 	.byte	0x15
	.zero		1


	//   ....[96]....
        /*06f4*/ 	.word	0x000022a0
        /*06f8*/ 	.word	0x000000ff
        /*06fc*/ 	.word	0x00000110
        /*0700*/ 	.short	0x010a
        /*0702*/ 	.byte	0x04
	.zero		1


	//   ....[97]....
        /*0704*/ 	.word	0x00002320
        /*0708*/ 	.word	0x000000ff
        /*070c*/ 	.word	0x00000110
        /*0710*/ 	.short	0x010a
        /*0712*/ 	.byte	0x11
	.zero		1


	//   ....[98]....
        /*0714*/ 	.word	0x000024b0
        /*0718*/ 	.word	0x000000ff
        /*071c*/ 	.word	0x00000110
        /*0720*/ 	.short	0x010a
        /*0722*/ 	.byte	0x05
	.zero		1


	//   ....[99]....
        /*0724*/ 	.word	0x000025f0
        /*0728*/ 	.word	0x00000003
        /*072c*/ 	.word	0x00000250
        /*0730*/ 	.short	0x010a
        /*0732*/ 	.byte	0xff
	.zero		1


	//   ....[100]....
        /*0734*/ 	.word	0x00002740
        /*0738*/ 	.word	0x00000000
        /*073c*/ 	.word	0x00000000
        /*0740*/ 	.short	0x0101
        /*0742*/ 	.byte	0xff
	.zero		1


	//   ....[101]....
        /*0744*/ 	.word	0x00002ce0
        /*0748*/ 	.word	0x000000ff
        /*074c*/ 	.word	0x00000000
        /*0750*/ 	.short	0x010a
        /*0752*/ 	.byte	0x04
	.zero		1


	//   ....[102]....
        /*0754*/ 	.word	0x00002d70
        /*0758*/ 	.word	0x000000ff
        /*075c*/ 	.word	0x00000000
        /*0760*/ 	.short	0x010a
        /*0762*/ 	.byte	0x05
	.zero		1


	//   ....[103]....
        /*0764*/ 	.word	0x00002e00
        /*0768*/ 	.word	0x000000ff
        /*076c*/ 	.word	0x00000000
        /*0770*/ 	.short	0x010a
        /*0772*/ 	.byte	0x05
	.zero		1


	//   ....[104]....
        /*0774*/ 	.word	0x00002e90
        /*0778*/ 	.word	0x000000ff
        /*077c*/ 	.word	0x00000000
        /*0780*/ 	.short	0x010a
        /*0782*/ 	.byte	0x05
	.zero		1


	//   ....[105]....
        /*0784*/ 	.word	0x00002f20
        /*0788*/ 	.word	0x000000ff
        /*078c*/ 	.word	0x00000000
        /*0790*/ 	.short	0x010a
        /*0792*/ 	.byte	0x05
	.zero		1


	//   ....[106]....
        /*0794*/ 	.word	0x00002fb0
        /*0798*/ 	.word	0x000000ff
        /*079c*/ 	.word	0x00000000
        /*07a0*/ 	.short	0x010a
        /*07a2*/ 	.byte	0x05
	.zero		1


	//   ....[107]....
        /*07a4*/ 	.word	0x00003040
        /*07a8*/ 	.word	0x000000ff
        /*07ac*/ 	.word	0x00000000
        /*07b0*/ 	.short	0x010a
        /*07b2*/ 	.byte	0x05
	.zero		1


	//   ....[108]....
        /*07b4*/ 	.word	0x000030d0
        /*07b8*/ 	.word	0x000000ff
        /*07bc*/ 	.word	0x00000000
        /*07c0*/ 	.short	0x010a
        /*07c2*/ 	.byte	0x05
	.zero		1


	//   ....[109]....
        /*07c4*/ 	.word	0x00003160
        /*07c8*/ 	.word	0x000000ff
        /*07cc*/ 	.word	0x00000000
        /*07d0*/ 	.short	0x010a
        /*07d2*/ 	.byte	0x05
	.zero		1


	//   ....[110]....
        /*07d4*/ 	.word	0x000031f0
        /*07d8*/ 	.word	0x000000ff
        /*07dc*/ 	.word	0x00000000
        /*07e0*/ 	.short	0x010a
        /*07e2*/ 	.byte	0x05
	.zero		1


	//   ....[111]....
        /*07e4*/ 	.word	0x00003280
        /*07e8*/ 	.word	0x000000ff
        /*07ec*/ 	.word	0x00000000
        /*07f0*/ 	.short	0x010a
        /*07f2*/ 	.byte	0x05
	.zero		1


	//   ....[112]....
        /*07f4*/ 	.word	0x00003310
        /*07f8*/ 	.word	0x000000ff
        /*07fc*/ 	.word	0x00000000
        /*0800*/ 	.short	0x010a
        /*0802*/ 	.byte	0x05
	.zero		1


	//   ....[113]....
        /*0804*/ 	.word	0x000033a0
        /*0808*/ 	.word	0x000000ff
        /*080c*/ 	.word	0x00000000
        /*0810*/ 	.short	0x010a
        /*0812*/ 	.byte	0x05
	.zero		1


	//   ....[114]....
        /*0814*/ 	.word	0x00003430
        /*0818*/ 	.word	0x000000ff
        /*081c*/ 	.word	0x00000000
        /*0820*/ 	.short	0x010a
        /*0822*/ 	.byte	0x05
	.zero		1


	//   ....[115]....
        /*0824*/ 	.word	0x000034c0
        /*0828*/ 	.word	0x000000ff
        /*082c*/ 	.word	0x00000000
        /*0830*/ 	.short	0x010a
        /*0832*/ 	.byte	0x05
	.zero		1


	//   ....[116]....
        /*0834*/ 	.word	0x00003550
        /*0838*/ 	.word	0x000000ff
        /*083c*/ 	.word	0x00000000
        /*0840*/ 	.short	0x010a
        /*0842*/ 	.byte	0x05
	.zero		1


	//   ....[117]....
        /*0844*/ 	.word	0x000035e0
        /*0848*/ 	.word	0x000000ff
        /*084c*/ 	.word	0x00000000
        /*0850*/ 	.short	0x010a
        /*0852*/ 	.byte	0x05
	.zero		1


	//   ....[118]....
        /*0854*/ 	.word	0x00003670
        /*0858*/ 	.word	0x000000ff
        /*085c*/ 	.word	0x00000000
        /*0860*/ 	.short	0x010a
        /*0862*/ 	.byte	0x05
	.zero		1


	//   ....[119]....
        /*0864*/ 	.word	0x00003700
        /*0868*/ 	.word	0x000000ff
        /*086c*/ 	.word	0x00000000
        /*0870*/ 	.short	0x010a
        /*0872*/ 	.byte	0x05
	.zero		1


	//   ....[120]....
        /*0874*/ 	.word	0x00003790
        /*0878*/ 	.word	0x000000ff
        /*087c*/ 	.word	0x00000000
        /*0880*/ 	.short	0x010a
        /*0882*/ 	.byte	0x05
	.zero		1


	//   ....[121]....
        /*0884*/ 	.word	0x00003820
        /*0888*/ 	.word	0x000000ff
        /*088c*/ 	.word	0x00000000
        /*0890*/ 	.short	0x010a
        /*0892*/ 	.byte	0x05
	.zero		1


	//   ....[122]....
        /*0894*/ 	.word	0x000038b0
        /*0898*/ 	.word	0x000000ff
        /*089c*/ 	.word	0x00000000
        /*08a0*/ 	.short	0x010a
        /*08a2*/ 	.byte	0x05
	.zero		1


	//   ....[123]....
        /*08a4*/ 	.word	0x00003940
        /*08a8*/ 	.word	0x000000ff
        /*08ac*/ 	.word	0x00000000
        /*08b0*/ 	.short	0x010a
        /*08b2*/ 	.byte	0x05
	.zero		1


	//   ....[124]....
        /*08b4*/ 	.word	0x000039d0
        /*08b8*/ 	.word	0x000000ff
        /*08bc*/ 	.word	0x00000000
        /*08c0*/ 	.short	0x010a
        /*08c2*/ 	.byte	0x05
	.zero		1


	//   ....[125]....
        /*08c4*/ 	.word	0x00003a60
        /*08c8*/ 	.word	0x000000ff
        /*08cc*/ 	.word	0x00000000
        /*08d0*/ 	.short	0x010a
        /*08d2*/ 	.byte	0x05
	.zero		1


	//   ....[126]....
        /*08d4*/ 	.word	0x00003af0
        /*08d8*/ 	.word	0x000000ff
        /*08dc*/ 	.word	0x00000000
        /*08e0*/ 	.short	0x010a
        /*08e2*/ 	.byte	0x05
	.zero		1


	//   ....[127]....
        /*08e4*/ 	.word	0x00003b80
        /*08e8*/ 	.word	0x000000ff
        /*08ec*/ 	.word	0x00000000
        /*08f0*/ 	.short	0x010a
        /*08f2*/ 	.byte	0x05
	.zero		1


	//   ....[128]....
        /*08f4*/ 	.word	0x00003c10
        /*08f8*/ 	.word	0x000000ff
        /*08fc*/ 	.word	0x00000000
        /*0900*/ 	.short	0x010a
        /*0902*/ 	.byte	0x05
	.zero		1


	//   ....[129]....
        /*0904*/ 	.word	0x00003ca0
        /*0908*/ 	.word	0x000000ff
        /*090c*/ 	.word	0x00000000
        /*0910*/ 	.short	0x010a
        /*0912*/ 	.byte	0x05
	.zero		1


	//   ....[130]....
        /*0914*/ 	.word	0x00003d30
        /*0918*/ 	.word	0x000000ff
        /*091c*/ 	.word	0x00000000
        /*0920*/ 	.short	0x010a
        /*0922*/ 	.byte	0x05
	.zero		1


	//   ....[131]....
        /*0924*/ 	.word	0x00003dc0
        /*0928*/ 	.word	0x000000ff
        /*092c*/ 	.word	0x00000000
        /*0930*/ 	.short	0x010a
        /*0932*/ 	.byte	0x05
	.zero		1


	//   ....[132]....
        /*0934*/ 	.word	0x00003e50
        /*0938*/ 	.word	0x000000ff
        /*093c*/ 	.word	0x00000000
        /*0940*/ 	.short	0x010a
        /*0942*/ 	.byte	0x05
	.zero		1


	//   ....[133]....
        /*0944*/ 	.word	0x00003ee0
        /*0948*/ 	.word	0x000000ff
        /*094c*/ 	.word	0x00000000
        /*0950*/ 	.short	0x010a
        /*0952*/ 	.byte	0x05
	.zero		1


	//   ....[134]....
        /*0954*/ 	.word	0x00003f80
        /*0958*/ 	.word	0x00000000
        /*095c*/ 	.word	0x00000000
        /*0960*/ 	.short	0x010a
        /*0962*/ 	.byte	0xff
	.zero		1


	//   ....[135]....
        /*0964*/ 	.word	0x000040c0
        /*0968*/ 	.word	0x00000002
        /*096c*/ 	.word	0x000002b0
        /*0970*/ 	.short	0x010a
        /*0972*/ 	.byte	0xff
	.zero		1


	//   ....[136]....
        /*0974*/ 	.word	0x00004120
        /*0978*/ 	.word	0x00000004
        /*097c*/ 	.word	0x00000000
        /*0980*/ 	.short	0x0101
        /*0982*/ 	.byte	0xff
	.zero		1


	//   ....[137]....
        /*0984*/ 	.word	0x00004140
        /*0988*/ 	.word	0x000000ff
        /*098c*/ 	.word	0x00000260
        /*0990*/ 	.short	0x010a
        /*0992*/ 	.byte	0x04
	.zero		1


	//   ....[138]....
        /*0994*/ 	.word	0x00004260
        /*0998*/ 	.word	0x00000002
        /*099c*/ 	.word	0x00000250
        /*09a0*/ 	.short	0x010a
        /*09a2*/ 	.byte	0xff
	.zero		1


	//   ....[139]....
        /*09a4*/ 	.word	0x00004370
        /*09a8*/ 	.word	0x00000002
        /*09ac*/ 	.word	0x00000000
        /*09b0*/ 	.short	0x0101
        /*09b2*/ 	.byte	0xff
	.zero		1


	//   ....[140]....
        /*09b4*/ 	.word	0x00004400
        /*09b8*/ 	.word	0x000000ff
        /*09bc*/ 	.word	0x00000260
        /*09c0*/ 	.short	0x0106
        /*09c2*/ 	.byte	0x04
	.zero		1


	//   ....[141]....
        /*09c4*/ 	.word	0x00004420
        /*09c8*/ 	.word	0x000000ff
        /*09cc*/ 	.word	0x00000260
        /*09d0*/ 	.short	0x010a
        /*09d2*/ 	.byte	0x04
	.zero		1


	//   ....[142]....
        /*09d4*/ 	.word	0x000044b0
        /*09d8*/ 	.word	0x000000ff
        /*09dc*/ 	.word	0x00000260
        /*09e0*/ 	.short	0x0106
        /*09e2*/ 	.byte	0x07
	.zero		1


	//   ....[143]....
        /*09e4*/ 	.word	0x000044f0
        /*09e8*/ 	.word	0x00000000
        /*09ec*/ 	.word	0x00000260
        /*09f0*/ 	.short	0x010a
        /*09f2*/ 	.byte	0xff
	.zero		1


	//   ....[144]....
        /*09f4*/ 	.word	0x000049f0
        /*09f8*/ 	.word	0x00000000
        /*09fc*/ 	.word	0x00000250
        /*0a00*/ 	.short	0x010a
        /*0a02*/ 	.byte	0xff
	.zero		1


	//   ....[145]....
        /*0a04*/ 	.word	0x00004af0
        /*0a08*/ 	.word	0x00000003
        /*0a0c*/ 	.word	0x00000000
        /*0a10*/ 	.short	0x0101
        /*0a12*/ 	.byte	0xff
	.zero		1


	//   ....[146]....
        /*0a14*/ 	.word	0x00004b00
        /*0a18*/ 	.word	0x000000ff
        /*0a1c*/ 	.word	0x00000000
        /*0a20*/ 	.short	0x010a
        /*0a22*/ 	.byte	0x04
	.zero		1


	//   ....[147]....
        /*0a24*/ 	.word	0x00004b20
        /*0a28*/ 	.word	0x000000ff
        /*0a2c*/ 	.word	0x00000290
        /*0a30*/ 	.short	0x010a
        /*0a32*/ 	.byte	0x13
	.zero		1


	//   ....[148]....
        /*0a34*/ 	.word	0x00004c60
        /*0a38*/ 	.word	0x000000ff
        /*0a3c*/ 	.word	0x00000000
        /*0a40*/ 	.short	0x010a
        /*0a42*/ 	.byte	0x06
	.zero		1


	//   ....[149]....
        /*0a44*/ 	.word	0x00004d60
        /*0a48*/ 	.word	0x000000ff
        /*0a4c*/ 	.word	0x00000000
        /*0a50*/ 	.short	0x010a
        /*0a52*/ 	.byte	0x04
	.zero		1


	//   ....[150]....
        /*0a54*/ 	.word	0x00004f40
        /*0a58*/ 	.word	0x000000ff
        /*0a5c*/ 	.word	0x00000000
        /*0a60*/ 	.short	0x010a
        /*0a62*/ 	.byte	0x04
	.zero		1


	//   ....[151]....
        /*0a64*/ 	.word	0x00004fd0
        /*0a68*/ 	.word	0x000000ff
        /*0a6c*/ 	.word	0x00000000
        /*0a70*/ 	.short	0x010a
        /*0a72*/ 	.byte	0x05
	.zero		1


	//   ....[152]....
        /*0a74*/ 	.word	0x00005060
        /*0a78*/ 	.word	0x000000ff
        /*0a7c*/ 	.word	0x00000000
        /*0a80*/ 	.short	0x010a
        /*0a82*/ 	.byte	0x05
	.zero		1


	//   ....[153]....
        /*0a84*/ 	.word	0x000050f0
        /*0a88*/ 	.word	0x000000ff
        /*0a8c*/ 	.word	0x00000000
        /*0a90*/ 	.short	0x010a
        /*0a92*/ 	.byte	0x04
	.zero		1


	//   ....[154]....
        /*0a94*/ 	.word	0x000055c0
        /*0a98*/ 	.word	0x0000000c
        /*0a9c*/ 	.word	0x00000250
        /*0aa0*/ 	.short	0x010a
        /*0aa2*/ 	.byte	0xff
	.zero		1


	//   ....[155]....
        /*0aa4*/ 	.word	0x00005730
        /*0aa8*/ 	.word	0x00000000
        /*0aac*/ 	.word	0x00000000
        /*0ab0*/ 	.short	0x0101
        /*0ab2*/ 	.byte	0xff
	.zero		1


	//   ....[156]....
        /*0ab4*/ 	.word	0x00005bc0
        /*0ab8*/ 	.word	0x000000ff
        /*0abc*/ 	.word	0x00000248
        /*0ac0*/ 	.short	0x010a
        /*0ac2*/ 	.byte	0x15
	.zero		1


	//   ....[157]....
        /*0ac4*/ 	.word	0x00005d40
        /*0ac8*/ 	.word	0x000000ff
        /*0acc*/ 	.word	0x00000230
        /*0ad0*/ 	.short	0x010a
        /*0ad2*/ 	.byte	0x15
	.zero		1


	//   ....[158]....
        /*0ad4*/ 	.word	0x00005eb0
        /*0ad8*/ 	.word	0x000000ff
        /*0adc*/ 	.word	0x00000220
        /*0ae0*/ 	.short	0x010b
        /*0ae2*/ 	.byte	0x15
	.zero		1


	//   ....[159]....
        /*0ae4*/ 	.word	0x00005ec0
        /*0ae8*/ 	.word	0x000000ff
        /*0aec*/ 	.word	0x00000000
        /*0af0*/ 	.short	0x0101
        /*0af2*/ 	.byte	0x22
	.zero		1


	//   ....[160]....
        /*0af4*/ 	.word	0x00005ed0
        /*0af8*/ 	.word	0x000000ff
        /*0afc*/ 	.word	0x00000238
        /*0b00*/ 	.short	0x010a
        /*0b02*/ 	.byte	0x15
	.zero		1


	//   ....[161]....
        /*0b04*/ 	.word	0x000060b0
        /*0b08*/ 	.word	0x000000ff
        /*0b0c*/ 	.word	0x00000228
        /*0b10*/ 	.short	0x010b
        /*0b12*/ 	.byte	0x15
	.zero		1


	//   ....[162]....
        /*0b14*/ 	.word	0x000060c0
        /*0b18*/ 	.word	0x000000ff
        /*0b1c*/ 	.word	0x00000000
        /*0b20*/ 	.short	0x0101
        /*0b22*/ 	.byte	0x21
	.zero		1


	//   ....[163]....
        /*0b24*/ 	.word	0x000060f0
        /*0b28*/ 	.word	0x000000ff
        /*0b2c*/ 	.word	0x00000230
        /*0b30*/ 	.short	0x010a
        /*0b32*/ 	.byte	0x15
	.zero		1


	//   ....[164]....
        /*0b34*/ 	.word	0x00006130
        /*0b38*/ 	.word	0x00000000
        /*0b3c*/ 	.word	0x00000238
        /*0b40*/ 	.short	0x010a
        /*0b42*/ 	.byte	0xff
	.zero		1


	//   ....[165]....
        /*0b44*/ 	.word	0x00006460
        /*0b48*/ 	.word	0x00000003
        /*0b4c*/ 	.word	0x00000250
        /*0b50*/ 	.short	0x010a
        /*0b52*/ 	.byte	0xff
	.zero		1


	//   ....[166]....
        /*0b54*/ 	.word	0x000065e0
        /*0b58*/ 	.word	0x00000000
        /*0b5c*/ 	.word	0x00000000
        /*0b60*/ 	.short	0x0101
        /*0b62*/ 	.byte	0xff
	.zero		1


	//   ....[167]....
        /*0b64*/ 	.word	0x00007120
        /*0b68*/ 	.word	0x00000002
        /*0b6c*/ 	.word	0x00000220
        /*0b70*/ 	.short	0x010a
        /*0b72*/ 	.byte	0xff
	.zero		1


	//   ....[168]....
        /*0b74*/ 	.word	0x00007190
        /*0b78*/ 	.word	0x00000064
        /*0b7c*/ 	.word	0x00000270
        /*0b80*/ 	.short	0x010a
        /*0b82*/ 	.byte	0xff
	.zero		1


	//   ....[169]....
        /*0b84*/ 	.word	0x00007280
        /*0b88*/ 	.word	0x00000002
        /*0b8c*/ 	.word	0x00000220
        /*0b90*/ 	.short	0x010a
        /*0b92*/ 	.byte	0xff
	.zero		1


	//   ....[170]....
        /*0b94*/ 	.word	0x00007390
        /*0b98*/ 	.word	0x00000000
        /*0b9c*/ 	.word	0x00000000
        /*0ba0*/ 	.short	0x0101
        /*0ba2*/ 	.byte	0xff
	.zero		1


	//   ....[171]....
        /*0ba4*/ 	.word	0x00007410
        /*0ba8*/ 	.word	0x00000064
        /*0bac*/ 	.word	0x00000270
        /*0bb0*/ 	.short	0x010a
        /*0bb2*/ 	.byte	0xff
	.zero		1


	//   ....[172]....
        /*0bb4*/ 	.word	0x00007f60
        /*0bb8*/ 	.word	0x0000006d
        /*0bbc*/ 	.word	0x00000220
        /*0bc0*/ 	.short	0x010a
        /*0bc2*/ 	.byte	0xff
	.zero		1


	//   ....[173]....
        /*0bc4*/ 	.word	0x00008030
        /*0bc8*/ 	.word	0x0000006d
        /*0bcc*/ 	.word	0x00000220
        /*0bd0*/ 	.short	0x010a
        /*0bd2*/ 	.byte	0xff
	.zero		1


	//   ....[174]....
        /*0bd4*/ 	.word	0x00008140
        /*0bd8*/ 	.word	0x00000000
        /*0bdc*/ 	.word	0x00000000
        /*0be0*/ 	.short	0x0101
        /*0be2*/ 	.byte	0xff
	.zero		1


	//   ....[175]....
        /*0be4*/ 	.word	0x000085d0
        /*0be8*/ 	.word	0x000000ff
        /*0bec*/ 	.word	0x00000000
        /*0bf0*/ 	.short	0x0101
        /*0bf2*/ 	.byte	0x04
	.zero		1


	//   ....[176]....
        /*0bf4*/ 	.word	0x00008de0
        /*0bf8*/ 	.word	0x00000000
        /*0bfc*/ 	.word	0x000002c0
        /*0c00*/ 	.short	0x010a
        /*0c02*/ 	.byte	0xff
	.zero		1


	//   ....[177]....
        /*0c04*/ 	.word	0x00008e40
        /*0c08*/ 	.word	0x00000000
        /*0c0c*/ 	.word	0x00000110
        /*0c10*/ 	.short	0x010a
        /*0c12*/ 	.byte	0xff
	.zero		1


	//   ....[178]....
        /*0c14*/ 	.word	0x00008ea0
        /*0c18*/ 	.word	0x00000000
        /*0c1c*/ 	.word	0x00000110
        /*0c20*/ 	.short	0x010a
        /*0c22*/ 	.byte	0xff
	.zero		1


	//   ....[179]....
        /*0c24*/ 	.word	0x00008ef0
        /*0c28*/ 	.word	0x00000003
        /*0c2c*/ 	.word	0x00000250
        /*0c30*/ 	.short	0x010a
        /*0c32*/ 	.byte	0xff
	.zero		1


	//   ....[180]....
        /*0c34*/ 	.word	0x00008f50
        /*0c38*/ 	.word	0x00000000
        /*0c3c*/ 	.word	0x00000000
        /*0c40*/ 	.short	0x010a
        /*0c42*/ 	.byte	0xff
	.zero		1


	//   ....[181]....
        /*0c44*/ 	.word	0x00008fb0
        /*0c48*/ 	.word	0x00000000
        /*0c4c*/ 	.word	0x00000000
        /*0c50*/ 	.short	0x010a
        /*0c52*/ 	.byte	0xff
	.zero		1


	//   ....[182]....
        /*0c54*/ 	.word	0x00009010
        /*0c58*/ 	.word	0x00000000
        /*0c5c*/ 	.word	0x00000000
        /*0c60*/ 	.short	0x010a
        /*0c62*/ 	.byte	0xff
	.zero		1


	//   ....[183]....
        /*0c64*/ 	.word	0x00009070
        /*0c68*/ 	.word	0x00000000
        /*0c6c*/ 	.word	0x00000000
        /*0c70*/ 	.short	0x010a
        /*0c72*/ 	.byte	0xff
	.zero		1


	//   ....[184]....
        /*0c74*/ 	.word	0x000090d0
        /*0c78*/ 	.word	0x00000000
        /*0c7c*/ 	.word	0x00000000
        /*0c80*/ 	.short	0x010a
        /*0c82*/ 	.byte	0xff
	.zero		1


	//   ....[185]....
        /*0c84*/ 	.word	0x00009130
        /*0c88*/ 	.word	0x00000000
        /*0c8c*/ 	.word	0x00000000
        /*0c90*/ 	.short	0x010a
        /*0c92*/ 	.byte	0xff
	.zero		1


	//   ....[186]....
        /*0c94*/ 	.word	0x00009190
        /*0c98*/ 	.word	0x00000000
        /*0c9c*/ 	.word	0x00000000
        /*0ca0*/ 	.short	0x010a
        /*0ca2*/ 	.byte	0xff
	.zero		1


	//   ....[187]....
        /*0ca4*/ 	.word	0x000091f0
        /*0ca8*/ 	.word	0x00000000
        /*0cac*/ 	.word	0x00000000
        /*0cb0*/ 	.short	0x010a
        /*0cb2*/ 	.byte	0xff
	.zero		1


	//   ....[188]....
        /*0cb4*/ 	.word	0x00009250
        /*0cb8*/ 	.word	0x00000000
        /*0cbc*/ 	.word	0x00000000
        /*0cc0*/ 	.short	0x010a
        /*0cc2*/ 	.byte	0xff
	.zero		1


	//   ....[189]....
        /*0cc4*/ 	.word	0x000092b0
        /*0cc8*/ 	.word	0x00000000
        /*0ccc*/ 	.word	0x00000000
        /*0cd0*/ 	.short	0x010a
        /*0cd2*/ 	.byte	0xff
	.zero		1


	//   ....[190]....
        /*0cd4*/ 	.word	0x00009310
        /*0cd8*/ 	.word	0x00000000
        /*0cdc*/ 	.word	0x00000000
        /*0ce0*/ 	.short	0x010a
        /*0ce2*/ 	.byte	0xff
	.zero		1


	//   ....[191]....
        /*0ce4*/ 	.word	0x00009370
        /*0ce8*/ 	.word	0x00000000
        /*0cec*/ 	.word	0x00000000
        /*0cf0*/ 	.short	0x010a
        /*0cf2*/ 	.byte	0xff
	.zero		1


	//   ....[192]....
        /*0cf4*/ 	.word	0x000093d0
        /*0cf8*/ 	.word	0x00000000
        /*0cfc*/ 	.word	0x00000000
        /*0d00*/ 	.short	0x010a
        /*0d02*/ 	.byte	0xff
	.zero		1


	//   ....[193]....
        /*0d04*/ 	.word	0x00009430
        /*0d08*/ 	.word	0x00000000
        /*0d0c*/ 	.word	0x00000000
        /*0d10*/ 	.short	0x010a
        /*0d12*/ 	.byte	0xff
	.zero		1


	//   ....[194]....
        /*0d14*/ 	.word	0x00009490
        /*0d18*/ 	.word	0x00000000
        /*0d1c*/ 	.word	0x00000000
        /*0d20*/ 	.short	0x010a
        /*0d22*/ 	.byte	0xff
	.zero		1


	//   ....[195]....
        /*0d24*/ 	.word	0x000094f0
        /*0d28*/ 	.word	0x00000000
        /*0d2c*/ 	.word	0x00000000
        /*0d30*/ 	.short	0x010a
        /*0d32*/ 	.byte	0xff
	.zero		1


	//   ....[196]....
        /*0d34*/ 	.word	0x00009550
        /*0d38*/ 	.word	0x00000000
        /*0d3c*/ 	.word	0x00000000
        /*0d40*/ 	.short	0x010a
        /*0d42*/ 	.byte	0xff
	.zero		1


	//   ....[197]....
        /*0d44*/ 	.word	0x000095b0
        /*0d48*/ 	.word	0x00000000
        /*0d4c*/ 	.word	0x00000000
        /*0d50*/ 	.short	0x010a
        /*0d52*/ 	.byte	0xff
	.zero		1


	//   ....[198]....
        /*0d54*/ 	.word	0x00009610
        /*0d58*/ 	.word	0x00000000
        /*0d5c*/ 	.word	0x00000000
        /*0d60*/ 	.short	0x010a
        /*0d62*/ 	.byte	0xff
	.zero		1


	//   ....[199]....
        /*0d64*/ 	.word	0x00009670
        /*0d68*/ 	.word	0x00000000
        /*0d6c*/ 	.word	0x00000000
        /*0d70*/ 	.short	0x010a
        /*0d72*/ 	.byte	0xff
	.zero		1


	//   ....[200]....
        /*0d74*/ 	.word	0x000096d0
        /*0d78*/ 	.word	0x00000000
        /*0d7c*/ 	.word	0x00000000
        /*0d80*/ 	.short	0x010a
        /*0d82*/ 	.byte	0xff
	.zero		1


	//   ....[201]....
        /*0d84*/ 	.word	0x00009730
        /*0d88*/ 	.word	0x00000000
        /*0d8c*/ 	.word	0x00000000
        /*0d90*/ 	.short	0x010a
        /*0d92*/ 	.byte	0xff
	.zero		1


	//   ....[202]....
        /*0d94*/ 	.word	0x00009790
        /*0d98*/ 	.word	0x00000000
        /*0d9c*/ 	.word	0x00000000
        /*0da0*/ 	.short	0x010a
        /*0da2*/ 	.byte	0xff
	.zero		1


	//   ....[203]....
        /*0da4*/ 	.word	0x000097f0
        /*0da8*/ 	.word	0x00000000
        /*0dac*/ 	.word	0x00000000
        /*0db0*/ 	.short	0x010a
        /*0db2*/ 	.byte	0xff
	.zero		1


	//   ....[204]....
        /*0db4*/ 	.word	0x00009850
        /*0db8*/ 	.word	0x00000000
        /*0dbc*/ 	.word	0x00000000
        /*0dc0*/ 	.short	0x010a
        /*0dc2*/ 	.byte	0xff
	.zero		1


	//   ....[205]....
        /*0dc4*/ 	.word	0x000098b0
        /*0dc8*/ 	.word	0x00000000
        /*0dcc*/ 	.word	0x00000000
        /*0dd0*/ 	.short	0x010a
        /*0dd2*/ 	.byte	0xff
	.zero		1


	//   ....[206]....
        /*0dd4*/ 	.word	0x00009910
        /*0dd8*/ 	.word	0x00000000
        /*0ddc*/ 	.word	0x00000000
        /*0de0*/ 	.short	0x010a
        /*0de2*/ 	.byte	0xff
	.zero		1


	//   ....[207]....
        /*0de4*/ 	.word	0x00009970
        /*0de8*/ 	.word	0x00000000
        /*0dec*/ 	.word	0x00000000
        /*0df0*/ 	.short	0x010a
        /*0df2*/ 	.byte	0xff
	.zero		1


	//   ....[208]....
        /*0df4*/ 	.word	0x000099d0
        /*0df8*/ 	.word	0x00000000
        /*0dfc*/ 	.word	0x00000000
        /*0e00*/ 	.short	0x010a
        /*0e02*/ 	.byte	0xff
	.zero		1


	//   ....[209]....
        /*0e04*/ 	.word	0x00009a30
        /*0e08*/ 	.word	0x00000000
        /*0e0c*/ 	.word	0x00000000
        /*0e10*/ 	.short	0x010a
        /*0e12*/ 	.byte	0xff
	.zero		1


	//   ....[210]....
        /*0e14*/ 	.word	0x00009a90
        /*0e18*/ 	.word	0x00000000
        /*0e1c*/ 	.word	0x00000000
        /*0e20*/ 	.short	0x010a
        /*0e22*/ 	.byte	0xff
	.zero		1


	//   ....[211]....
        /*0e24*/ 	.word	0x00009af0
        /*0e28*/ 	.word	0x00000000
        /*0e2c*/ 	.word	0x00000000
        /*0e30*/ 	.short	0x010a
        /*0e32*/ 	.byte	0xff
	.zero		1


	//   ....[212]....
        /*0e34*/ 	.word	0x00009b50
        /*0e38*/ 	.word	0x00000000
        /*0e3c*/ 	.word	0x00000000
        /*0e40*/ 	.short	0x010a
        /*0e42*/ 	.byte	0xff
	.zero		1


	//   ....[213]....
        /*0e44*/ 	.word	0x00009ba0
        /*0e48*/ 	.word	0x00000002
        /*0e4c*/ 	.word	0x000002b0
        /*0e50*/ 	.short	0x010a
        /*0e52*/ 	.byte	0xff
	.zero		1


	//   ....[214]....
        /*0e54*/ 	.word	0x00009c00
        /*0e58*/ 	.word	0x00000002
        /*0e5c*/ 	.word	0x00000260
        /*0e60*/ 	.short	0x010a
        /*0e62*/ 	.byte	0xff
	.zero		1


	//   ....[215]....
        /*0e64*/ 	.word	0x00009c50
        /*0e68*/ 	.word	0x00000002
        /*0e6c*/ 	.word	0x00000250
        /*0e70*/ 	.short	0x010a
        /*0e72*/ 	.byte	0xff
	.zero		1


	//   ....[216]....
        /*0e74*/ 	.word	0x00009cb0
        /*0e78*/ 	.word	0x00000000
        /*0e7c*/ 	.word	0x00000260
        /*0e80*/ 	.short	0x010a
        /*0e82*/ 	.byte	0xff
	.zero		1


	//   ....[217]....
        /*0e84*/ 	.word	0x00009d00
        /*0e88*/ 	.word	0x00000000
        /*0e8c*/ 	.word	0x00000250
        /*0e90*/ 	.short	0x010a
        /*0e92*/ 	.byte	0xff
	.zero		1


	//   ....[218]....
        /*0e94*/ 	.word	0x00009d60
        /*0e98*/ 	.word	0x00000003
        /*0e9c*/ 	.word	0x00000290
        /*0ea0*/ 	.short	0x010a
        /*0ea2*/ 	.byte	0xff
	.zero		1


	//   ....[219]....
        /*0ea4*/ 	.word	0x00009dc0
        /*0ea8*/ 	.word	0x00000000
        /*0eac*/ 	.word	0x00000000
        /*0eb0*/ 	.short	0x010a
        /*0eb2*/ 	.byte	0xff
	.zero		1


	//   ....[220]....
        /*0eb4*/ 	.word	0x00009e20
        /*0eb8*/ 	.word	0x00000000
        /*0ebc*/ 	.word	0x00000000
        /*0ec0*/ 	.short	0x010a
        /*0ec2*/ 	.byte	0xff
	.zero		1


	//   ....[221]....
        /*0ec4*/ 	.word	0x00009e80
        /*0ec8*/ 	.word	0x00000000
        /*0ecc*/ 	.word	0x00000000
        /*0ed0*/ 	.short	0x010a
        /*0ed2*/ 	.byte	0xff
	.zero		1


	//   ....[222]....
        /*0ed4*/ 	.word	0x00009ee0
        /*0ed8*/ 	.word	0x00000000
        /*0edc*/ 	.word	0x00000000
        /*0ee0*/ 	.short	0x010a
        /*0ee2*/ 	.byte	0xff
	.zero		1


	//   ....[223]....
        /*0ee4*/ 	.word	0x00009f40
        /*0ee8*/ 	.word	0x00000000
        /*0eec*/ 	.word	0x00000000
        /*0ef0*/ 	.short	0x010a
        /*0ef2*/ 	.byte	0xff
	.zero		1


	//   ....[224]....
        /*0ef4*/ 	.word	0x00009f90
        /*0ef8*/ 	.word	0x0000000c
        /*0efc*/ 	.word	0x00000250
        /*0f00*/ 	.short	0x010a
        /*0f02*/ 	.byte	0xff
	.zero		1


	//   ....[225]....
        /*0f04*/ 	.word	0x00009ff0
        /*0f08*/ 	.word	0x00000000
        /*0f0c*/ 	.word	0x00000248
        /*0f10*/ 	.short	0x010a
        /*0f12*/ 	.byte	0xff
	.zero		1


	//   ....[226]....
        /*0f14*/ 	.word	0x0000a050
        /*0f18*/ 	.word	0x00000000
        /*0f1c*/ 	.word	0x00000230
        /*0f20*/ 	.short	0x010a
        /*0f22*/ 	.byte	0xff
	.zero		1


	//   ....[227]....
        /*0f24*/ 	.word	0x0000a0b0
        /*0f28*/ 	.word	0x00000000
        /*0f2c*/ 	.word	0x00000238
        /*0f30*/ 	.short	0x010a
        /*0f32*/ 	.byte	0xff
	.zero		1


	//   ....[228]....
        /*0f34*/ 	.word	0x0000a110
        /*0f38*/ 	.word	0x00000000
        /*0f3c*/ 	.word	0x00000230
        /*0f40*/ 	.short	0x010a
        /*0f42*/ 	.byte	0xff
	.zero		1


	//   ....[229]....
        /*0f44*/ 	.word	0x0000a160
        /*0f48*/ 	.word	0x00000003
        /*0f4c*/ 	.word	0x00000250
        /*0f50*/ 	.short	0x010a
        /*0f52*/ 	.byte	0xff
	.zero		1


	//   ....[230]....
        /*0f54*/ 	.word	0x0000a1b0
        /*0f58*/ 	.word	0x00000002
        /*0f5c*/ 	.word	0x00000220
        /*0f60*/ 	.short	0x010a
        /*0f62*/ 	.byte	0xff
	.zero		1


	//   ....[231]....
        /*0f64*/ 	.word	0x0000a200
        /*0f68*/ 	.word	0x00000064
        /*0f6c*/ 	.word	0x00000270
        /*0f70*/ 	.short	0x010a
        /*0f72*/ 	.byte	0xff
	.zero		1


	//   ....[232]....
        /*0f74*/ 	.word	0x0000a250
        /*0f78*/ 	.word	0x0000006d
        /*0f7c*/ 	.word	0x00000220
        /*0f80*/ 	.short	0x010a
        /*0f82*/ 	.byte	0xff
	.zero		1


	//----- nvinfo : EIATTR_NUM_MBARRIERS
	.align		4
.L_47:
        /*0f84*/ 	.byte	0x03, 0x38
        /*0f86*/ 	.short	0x005a


	//----- nvinfo : EIATTR_EXIT_INSTR_OFFSETS
	.align		4
        /*0f88*/ 	.byte	0x04, 0x1c
        /*0f8a*/ 	.short	(.L_49 - .L_48)


	//   ....[0]....
.L_48:
        /*0f8c*/ 	.word	0x00003fb0


	//   ....[1]....
        /*0f90*/ 	.word	0x000044c0


	//   ....[2]....
        /*0f94*/ 	.word	0x00004520


	//   ....[3]....
        /*0f98*/ 	.word	0x00005350


	//   ....[4]....
        /*0f9c*/ 	.word	0x00006160


	//   ....[5]....
        /*0fa0*/ 	.word	0x000061a0


	//   ....[6]....
        /*0fa4*/ 	.word	0x00008dd0


	//----- nvinfo : EIATTR_MAX_THREADS
	.align		4
.L_49:
        /*0fa8*/ 	.byte	0x04, 0x05
        /*0faa*/ 	.short	(.L_51 - .L_50)
.L_50:
        /*0fac*/ 	.word	0x00000100
        /*0fb0*/ 	.word	0x00000001
        /*0fb4*/ 	.word	0x00000001


	//----- nvinfo : EIATTR_CRS_STACK_SIZE
	.align		4
.L_51:
        /*0fb8*/ 	.byte	0x04, 0x1e
        /*0fba*/ 	.short	(.L_53 - .L_52)
.L_52:
        /*0fbc*/ 	.word	0x00000000


	//----- nvinfo : EIATTR_CBANK_PARAM_SIZE
	.align		4
.L_53:
        /*0fc0*/ 	.byte	0x03, 0x19
        /*0fc2*/ 	.short	0x0800


	//----- nvinfo : EIATTR_PARAM_CBANK
	.align		4
        /*0fc4*/ 	.byte	0x04, 0x0a
        /*0fc6*/ 	.short	(.L_55 - .L_54)
	.align		4
.L_54:
        /*0fc8*/ 	.word	index@(.nv.constant0._ZN7cutlass13device_kernelINS_4gemm6kernel13GemmUniversalIN4cute5tupleIJiiiiEEENS1_10collective13CollectiveMmaINS1_35MainloopSm100TmaUmmaWarpSpecializedILi34ELi2ELi4ENS5_IJNS4_1CILi4EEENSA_ILi2EEENSA_ILi1EEEEEEEENS5_IJNSA_ILi64EEENSA_ILi128EEENSA_ILi32EEEEEENS_12float_e5m2_tENS5_IJlSD_lEEESK_SL_NS4_8TiledMMAINS4_8MMA_AtomIJNS4_10MMA_TraitsINS4_19SM100_MMA_F8F6F4_SSEJSK_SK_fSG_SH_NS4_17integral_constantINS4_4UMMA5MajorELSS_0EEEST_NSQ_INSR_7ScaleInELSU_0EEESV_EEEEEENS4_6LayoutINS5_IJSD_SD_SD_EEENS5_IJNSA_ILi0EEES10_S10_EEEEENS5_IJNS4_10UnderscoreES13_S13_EEEEENS4_23SM90_TMA_LOAD_MULTICASTENS4_14ComposedLayoutINS4_7SwizzleILi1ELi4ELi3EEENS4_18smem_ptr_flag_bitsILi8EEENSY_INS5_IJNSA_ILi8EEESI_EEENS5_IJSI_SD_EEEEEEEvNS4_8identityES16_S1G_vS1H_EENS_8epilogue10collective18CollectiveEpilogueINS1J_23Sm100TmaWarpSpecializedILi2ELi2ELi32ELb0ELb0EEEJSJ_NS5_IJNSY_ISG_SD_EES1O_EEESK_SL_SK_SL_NS1J_6fusion15FusionCallbacksIS1N_NS1Q_17LinearCombinationISK_fSK_fLNS_15FloatRoundStyleE2EEESJ_S1P_JEEENS4_5SM1004TMEM4LOAD26SM100_TMEM_LOAD_16dp32b32xENS4_13SM90_TMA_LOADENS17_INS18_ILi2ELi4ELi3EEES1B_NSY_INS5_IJS1C_SG_EEENS5_IJSG_SD_EEEEEEENS4_39AutoVectorizingCopyWithAssumedAlignmentILi128EEENS4_14SM90_TMA_STOREES25_S27_S27_EEEvvEEEEvNT_6ParamsE)
        /*0fcc*/ 	.short	0x0380
        /*0fce*/ 	.short	0x0800


	//----- nvinfo : EIATTR_SW_WAR
	.align		4
.L_55:
        /*0fd0*/ 	.byte	0x04, 0x36
        /*0fd2*/ 	.short	(.L_57 - .L_56)
.L_56:
        /*0fd4*/ 	.word	0x00000008
.L_57:


//--------------------- .nv.callgraph             --------------------------
	.section	.nv.callgraph,"",@"SHT_CUDA_CALLGRAPH"
	.align	4
	.sectionentsize	8
	.align		4
        /*0000*/ 	.word	0x00000000
	.align		4
        /*0004*/ 	.word	0xffffffff
	.align		4
        /*0008*/ 	.word	index@(_ZN7cutlass13device_kernelINS_4gemm6kernel13GemmUniversalIN4cute5tupleIJiiiiEEENS1_10collective13CollectiveMmaINS1_35MainloopSm100TmaUmmaWarpSpecializedILi34ELi2ELi4ENS5_IJNS4_1CILi4EEENSA_ILi2EEENSA_ILi1EEEEEEEENS5_IJNSA_ILi64EEENSA_ILi128EEENSA_ILi32EEEEEENS_12float_e5m2_tENS5_IJlSD_lEEESK_SL_NS4_8TiledMMAINS4_8MMA_AtomIJNS4_10MMA_TraitsINS4_19SM100_MMA_F8F6F4_SSEJSK_SK_fSG_SH_NS4_17integral_constantINS4_4UMMA5MajorELSS_0EEEST_NSQ_INSR_7ScaleInELSU_0EEESV_EEEEEENS4_6LayoutINS5_IJSD_SD_SD_EEENS5_IJNSA_ILi0EEES10_S10_EEEEENS5_IJNS4_10UnderscoreES13_S13_EEEEENS4_23SM90_TMA_LOAD_MULTICASTENS4_14ComposedLayoutINS4_7SwizzleILi1ELi4ELi3EEENS4_18smem_ptr_flag_bitsILi8EEENSY_INS5_IJNSA_ILi8EEESI_EEENS5_IJSI_SD_EEEEEEEvNS4_8identityES16_S1G_vS1H_EENS_8epilogue10collective18CollectiveEpilogueINS1J_23Sm100TmaWarpSpecializedILi2ELi2ELi32ELb0ELb0EEEJSJ_NS5_IJNSY_ISG_SD_EES1O_EEESK_SL_SK_SL_NS1J_6fusion15FusionCallbacksIS1N_NS1Q_17LinearCombinationISK_fSK_fLNS_15FloatRoundStyleE2EEESJ_S1P_JEEENS4_5SM1004TMEM4LOAD26SM100_TMEM_LOAD_16dp32b32xENS4_13SM90_TMA_LOADENS17_INS18_ILi2ELi4ELi3EEES1B_NSY_INS5_IJS1C_SG_EEENS5_IJSG_SD_EEEEEEENS4_39AutoVectorizingCopyWithAssumedAlignmentILi128EEENS4_14SM90_TMA_STOREES25_S27_S27_EEEvvEEEEvNT_6ParamsE)
	.align		4
        /*000c*/ 	.word	index@(__assertfail)
	.align		4
        /*0010*/ 	.word	0x00000000
	.align		4
        /*0014*/ 	.word	0xfffffffe
	.align		4
        /*0018*/ 	.word	0x00000000
	.align		4
        /*001c*/ 	.word	0xfffffffd
	.align		4
        /*0020*/ 	.word	0x00000000
	.align		4
        /*0024*/ 	.word	0xfffffffc


//--------------------- .nv.constant4             --------------------------
	.section	.nv.constant4,"a",@progbits
	.align	8
	.align		8
.nv.constant4:
        /*0000*/ 	.dword	__assertfail
	.align		8
        /*0008*/ 	.dword	__unnamed_1
	.align		8
        /*0010*/ 	.dword	__unnamed_2
	.align		8
        /*0018*/ 	.dword	_ZN40_INTERNAL_145dd595_4_k_cu_53614078_281554cuda3std3__45__cpo5beginE
	.align		8
        /*0020*/ 	.dword	_ZN40_INTERNAL_145dd595_4_k_cu_53614078_281554cuda3std3__45__cpo3endE
	.align		8
        /*0028*/ 	.dword	_ZN40_INTERNAL_145dd595_4_k_cu_53614078_281554cuda3std3__45__cpo6cbeginE
	.align		8
        /*0030*/ 	.dword	_ZN40_INTERNAL_145dd595_4_k_cu_53614078_281554cuda3std3__45__cpo4cendE
	.align		8
        /*0038*/ 	.dword	_ZN40_INTERNAL_145dd595_4_k_cu_53614078_281554cuda3std3__442_GLOBAL__N__145dd595_4_k_cu_53614078_281556ignoreE
	.align		8
        /*0040*/ 	.dword	_ZN40_INTERNAL_145dd595_4_k_cu_53614078_281554cuda3std3__419piecewise_constructE
	.align		8
        /*0048*/ 	.dword	_ZN40_INTERNAL_145dd595_4_k_cu_53614078_281554cuda3std3__48in_placeE
	.align		8
        /*0050*/ 	.dword	_ZN40_INTERNAL_145dd595_4_k_cu_53614078_281554cuda3std6ranges3__45__cpo4swapE
	.align		8
        /*0058*/ 	.dword	_ZN40_INTERNAL_145dd595_4_k_cu_53614078_281554cuda3std6ranges3__45__cpo9iter_moveE
	.align		8
        /*0060*/ 	.dword	_ZN40_INTERNAL_145dd595_4_k_cu_53614078_281554cute7productE
	.align		8
        /*0068*/ 	.dword	_ZN40_INTERNAL_145dd595_4_k_cu_53614078_281554cute1_E
	.align		8
        /*0070*/ 	.dword	$str$25
	.align		8
        /*0078*/ 	.dword	$str$26
	.align		8
        /*0080*/ 	.dword	$str$27
	.align		8
        /*0088*/ 	.dword	$str$28


//--------------------- .text._ZN7cutlass13device_kernelINS_4gemm6kernel13GemmUniversalIN4cute5tupleIJiiiiEEENS1_10collective13CollectiveMmaINS1_35MainloopSm100TmaUmmaWarpSpecializedILi34ELi2ELi4ENS5_IJNS4_1CILi4EEENSA_ILi2EEENSA_ILi1EEEEEEEENS5_IJNSA_ILi64EEENSA_ILi128EEENSA_ILi32EEEEEENS_12float_e5m2_tENS5_IJlSD_lEEESK_SL_NS4_8TiledMMAINS4_8MMA_AtomIJNS4_10MMA_TraitsINS4_19SM100_MMA_F8F6F4_SSEJSK_SK_fSG_SH_NS4_17integral_constantINS4_4UMMA5MajorELSS_0EEEST_NSQ_INSR_7ScaleInELSU_0EEESV_EEEEEENS4_6LayoutINS5_IJSD_SD_SD_EEENS5_IJNSA_ILi0EEES10_S10_EEEEENS5_IJNS4_10UnderscoreES13_S13_EEEEENS4_23SM90_TMA_LOAD_MULTICASTENS4_14ComposedLayoutINS4_7SwizzleILi1ELi4ELi3EEENS4_18smem_ptr_flag_bitsILi8EEENSY_INS5_IJNSA_ILi8EEESI_EEENS5_IJSI_SD_EEEEEEEvNS4_8identityES16_S1G_vS1H_EENS_8epilogue10collective18CollectiveEpilogueINS1J_23Sm100TmaWarpSpecializedILi2ELi2ELi32ELb0ELb0EEEJSJ_NS5_IJNSY_ISG_SD_EES1O_EEESK_SL_SK_SL_NS1J_6fusion15FusionCallbacksIS1N_NS1Q_17LinearCombinationISK_fSK_fLNS_15FloatRoundStyleE2EEESJ_S1P_JEEENS4_5SM1004TMEM4LOAD26SM100_TMEM_LOAD_16dp32b32xENS4_13SM90_TMA_LOADENS17_INS18_ILi2ELi4ELi3EEES1B_NSY_INS5_IJS1C_SG_EEENS5_IJSG_SD_EEEEEEENS4_39AutoVectorizingCopyWithAssumedAlignmentILi128EEENS4_14SM90_TMA_STOREES25_S27_S27_EEEvvEEEEvNT_6ParamsE --------------------------
	.section	.text._ZN7cutlass13device_kernelINS_4gemm6kernel13GemmUniversalIN4cute5tupleIJiiiiEEENS1_10collective13CollectiveMmaINS1_35MainloopSm100TmaUmmaWarpSpecializedILi34ELi2ELi4ENS5_IJNS4_1CILi4EEENSA_ILi2EEENSA_ILi1EEEEEEEENS5_IJNSA_ILi64EEENSA_ILi128EEENSA_ILi32EEEEEENS_12float_e5m2_tENS5_IJlSD_lEEESK_SL_NS4_8TiledMMAINS4_8MMA_AtomIJNS4_10MMA_TraitsINS4_19SM100_MMA_F8F6F4_SSEJSK_SK_fSG_SH_NS4_17integral_constantINS4_4UMMA5MajorELSS_0EEEST_NSQ_INSR_7ScaleInELSU_0EEESV_EEEEEENS4_6LayoutINS5_IJSD_SD_SD_EEENS5_IJNSA_ILi0EEES10_S10_EEEEENS5_IJNS4_10UnderscoreES13_S13_EEEEENS4_23SM90_TMA_LOAD_MULTICASTENS4_14ComposedLayoutINS4_7SwizzleILi1ELi4ELi3EEENS4_18smem_ptr_flag_bitsILi8EEENSY_INS5_IJNSA_ILi8EEESI_EEENS5_IJSI_SD_EEEEEEEvNS4_8identityES16_S1G_vS1H_EENS_8epilogue10collective18CollectiveEpilogueINS1J_23Sm100TmaWarpSpecializedILi2ELi2ELi32ELb0ELb0EEEJSJ_NS5_IJNSY_ISG_SD_EES1O_EEESK_SL_SK_SL_NS1J_6fusion15FusionCallbacksIS1N_NS1Q_17LinearCombinationISK_fSK_fLNS_15FloatRoundStyleE2EEESJ_S1P_JEEENS4_5SM1004TMEM4LOAD26SM100_TMEM_LOAD_16dp32b32xENS4_13SM90_TMA_LOADENS17_INS18_ILi2ELi4ELi3EEES1B_NSY_INS5_IJS1C_SG_EEENS5_IJSG_SD_EEEEEEENS4_39AutoVectorizingCopyWithAssumedAlignmentILi128EEENS4_14SM90_TMA_STOREES25_S27_S27_EEEvvEEEEvNT_6ParamsE,"ax",@progbits
	.align	128
.text._ZN7cutlass13device_kernelINS_4gemm6kernel13GemmUniversalIN4cute5tupleIJiiiiEEENS1_10collective13CollectiveMmaINS1_35MainloopSm100TmaUmmaWarpSpecializedILi34ELi2ELi4ENS5_IJNS4_1CILi4EEENSA_ILi2EEENSA_ILi1EEEEEEEENS5_IJNSA_ILi64EEENSA_ILi128EEENSA_ILi32EEEEEENS_12float_e5m2_tENS5_IJlSD_lEEESK_SL_NS4_8TiledMMAINS4_8MMA_AtomIJNS4_10MMA_TraitsINS4_19SM100_MMA_F8F6F4_SSEJSK_SK_fSG_SH_NS4_17integral_constantINS4_4UMMA5MajorELSS_0EEEST_NSQ_INSR_7ScaleInELSU_0EEESV_EEEEEENS4_6LayoutINS5_IJSD_SD_SD_EEENS5_IJNSA_ILi0EEES10_S10_EEEEENS5_IJNS4_10UnderscoreES13_S13_EEEEENS4_23SM90_TMA_LOAD_MULTICASTENS4_14ComposedLayoutINS4_7SwizzleILi1ELi4ELi3EEENS4_18smem_ptr_flag_bitsILi8EEENSY_INS5_IJNSA_ILi8EEESI_EEENS5_IJSI_SD_EEEEEEEvNS4_8identityES16_S1G_vS1H_EENS_8epilogue10collective18CollectiveEpilogueINS1J_23Sm100TmaWarpSpecializedILi2ELi2ELi32ELb0ELb0EEEJSJ_NS5_IJNSY_ISG_SD_EES1O_EEESK_SL_SK_SL_NS1J_6fusion15FusionCallbacksIS1N_NS1Q_17LinearCombinationISK_fSK_fLNS_15FloatRoundStyleE2EEESJ_S1P_JEEENS4_5SM1004TMEM4LOAD26SM100_TMEM_LOAD_16dp32b32xENS4_13SM90_TMA_LOADENS17_INS18_ILi2ELi4ELi3EEES1B_NSY_INS5_IJS1C_SG_EEENS5_IJSG_SD_EEEEEEENS4_39AutoVectorizingCopyWithAssumedAlignmentILi128EEENS4_14SM90_TMA_STOREES25_S27_S27_EEEvvEEEEvNT_6ParamsE:
        .type           _ZN7cutlass13device_kernelINS_4gemm6kernel13GemmUniversalIN4cute5tupleIJiiiiEEENS1_10collective13CollectiveMmaINS1_35MainloopSm100TmaUmmaWarpSpecializedILi34ELi2ELi4ENS5_IJNS4_1CILi4EEENSA_ILi2EEENSA_ILi1EEEEEEEENS5_IJNSA_ILi64EEENSA_ILi128EEENSA_ILi32EEEEEENS_12float_e5m2_tENS5_IJlSD_lEEESK_SL_NS4_8TiledMMAINS4_8MMA_AtomIJNS4_10MMA_TraitsINS4_19SM100_MMA_F8F6F4_SSEJSK_SK_fSG_SH_NS4_17integral_constantINS4_4UMMA5MajorELSS_0EEEST_NSQ_INSR_7ScaleInELSU_0EEESV_EEEEEENS4_6LayoutINS5_IJSD_SD_SD_EEENS5_IJNSA_ILi0EEES10_S10_EEEEENS5_IJNS4_10UnderscoreES13_S13_EEEEENS4_23SM90_TMA_LOAD_MULTICASTENS4_14ComposedLayoutINS4_7SwizzleILi1ELi4ELi3EEENS4_18smem_ptr_flag_bitsILi8EEENSY_INS5_IJNSA_ILi8EEESI_EEENS5_IJSI_SD_EEEEEEEvNS4_8identityES16_S1G_vS1H_EENS_8epilogue10collective18CollectiveEpilogueINS1J_23Sm100TmaWarpSpecializedILi2ELi2ELi32ELb0ELb0EEEJSJ_NS5_IJNSY_ISG_SD_EES1O_EEESK_SL_SK_SL_NS1J_6fusion15FusionCallbacksIS1N_NS1Q_17LinearCombinationISK_fSK_fLNS_15FloatRoundStyleE2EEESJ_S1P_JEEENS4_5SM1004TMEM4LOAD26SM100_TMEM_LOAD_16dp32b32xENS4_13SM90_TMA_LOADENS17_INS18_ILi2ELi4ELi3EEES1B_NSY_INS5_IJS1C_SG_EEENS5_IJSG_SD_EEEEEEENS4_39AutoVectorizingCopyWithAssumedAlignmentILi128EEENS4_14SM90_TMA_STOREES25_S27_S27_EEEvvEEEEvNT_6ParamsE,@function
        .size           _ZN7cutlass13device_kernelINS_4gemm6kernel13GemmUniversalIN4cute5tupleIJiiiiEEENS1_10collective13CollectiveMmaINS1_35MainloopSm100TmaUmmaWarpSpecializedILi34ELi2ELi4ENS5_IJNS4_1CILi4EEENSA_ILi2EEENSA_ILi1EEEEEEEENS5_IJNSA_ILi64EEENSA_ILi128EEENSA_ILi32EEEEEENS_12float_e5m2_tENS5_IJlSD_lEEESK_SL_NS4_8TiledMMAINS4_8MMA_AtomIJNS4_10MMA_TraitsINS4_19SM100_MMA_F8F6F4_SSEJSK_SK_fSG_SH_NS4_17integral_constantINS4_4UMMA5MajorELSS_0EEEST_NSQ_INSR_7ScaleInELSU_0EEESV_EEEEEENS4_6LayoutINS5_IJSD_SD_SD_EEENS5_IJNSA_ILi0EEES10_S10_EEEEENS5_IJNS4_10UnderscoreES13_S13_EEEEENS4_23SM90_TMA_LOAD_MULTICASTENS4_14ComposedLayoutINS4_7SwizzleILi1ELi4ELi3EEENS4_18smem_ptr_flag_bitsILi8EEENSY_INS5_IJNSA_ILi8EEESI_EEENS5_IJSI_SD_EEEEEEEvNS4_8identityES16_S1G_vS1H_EENS_8epilogue10collective18CollectiveEpilogueINS1J_23Sm100TmaWarpSpecializedILi2ELi2ELi32ELb0ELb0EEEJSJ_NS5_IJNSY_ISG_SD_EES1O_EEESK_SL_SK_SL_NS1J_6fusion15FusionCallbacksIS1N_NS1Q_17LinearCombinationISK_fSK_fLNS_15FloatRoundStyleE2EEESJ_S1P_JEEENS4_5SM1004TMEM4LOAD26SM100_TMEM_LOAD_16dp32b32xENS4_13SM90_TMA_LOADENS17_INS18_ILi2ELi4ELi3EEES1B_NSY_INS5_IJS1C_SG_EEENS5_IJSG_SD_EEEEEEENS4_39AutoVectorizingCopyWithAssumedAlignmentILi128EEENS4_14SM90_TMA_STOREES25_S27_S27_EEEvvEEEEvNT_6ParamsE,(.L_x_240 - _ZN7cutlass13device_kernelINS_4gemm6kernel13GemmUniversalIN4cute5tupleIJiiiiEEENS1_10collective13CollectiveMmaINS1_35MainloopSm100TmaUmmaWarpSpecializedILi34ELi2ELi4ENS5_IJNS4_1CILi4EEENSA_ILi2EEENSA_ILi1EEEEEEEENS5_IJNSA_ILi64EEENSA_ILi128EEENSA_ILi32EEEEEENS_12float_e5m2_tENS5_IJlSD_lEEESK_SL_NS4_8TiledMMAINS4_8MMA_AtomIJNS4_10MMA_TraitsINS4_19SM100_MMA_F8F6F4_SSEJSK_SK_fSG_SH_NS4_17integral_constantINS4_4UMMA5MajorELSS_0EEEST_NSQ_INSR_7ScaleInELSU_0EEESV_EEEEEENS4_6LayoutINS5_IJSD_SD_SD_EEENS5_IJNSA_ILi0EEES10_S10_EEEEENS5_IJNS4_10UnderscoreES13_S13_EEEEENS4_23SM90_TMA_LOAD_MULTICASTENS4_14ComposedLayoutINS4_7SwizzleILi1ELi4ELi3EEENS4_18smem_ptr_flag_bitsILi8EEENSY_INS5_IJNSA_ILi8EEESI_EEENS5_IJSI_SD_EEEEEEEvNS4_8identityES16_S1G_vS1H_EENS_8epilogue10collective18CollectiveEpilogueINS1J_23Sm100TmaWarpSpecializedILi2ELi2ELi32ELb0ELb0EEEJSJ_NS5_IJNSY_ISG_SD_EES1O_EEESK_SL_SK_SL_NS1J_6fusion15FusionCallbacksIS1N_NS1Q_17LinearCombinationISK_fSK_fLNS_15FloatRoundStyleE2EEESJ_S1P_JEEENS4_5SM1004TMEM4LOAD26SM100_TMEM_LOAD_16dp32b32xENS4_13SM90_TMA_LOADENS17_INS18_ILi2ELi4ELi3EEES1B_NSY_INS5_IJS1C_SG_EEENS5_IJSG_SD_EEEEEEENS4_39AutoVectorizingCopyWithAssumedAlignmentILi128EEENS4_14SM90_TMA_STOREES25_S27_S27_EEEvvEEEEvNT_6ParamsE)
        .other          _ZN7cutlass13device_kernelINS_4gemm6kernel13GemmUniversalIN4cute5tupleIJiiiiEEENS1_10collective13CollectiveMmaINS1_35MainloopSm100TmaUmmaWarpSpecializedILi34ELi2ELi4ENS5_IJNS4_1CILi4EEENSA_ILi2EEENSA_ILi1EEEEEEEENS5_IJNSA_ILi64EEENSA_ILi128EEENSA_ILi32EEEEEENS_12float_e5m2_tENS5_IJlSD_lEEESK_SL_NS4_8TiledMMAINS4_8MMA_AtomIJNS4_10MMA_TraitsINS4_19SM100_MMA_F8F6F4_SSEJSK_SK_fSG_SH_NS4_17integral_constantINS4_4UMMA5MajorELSS_0EEEST_NSQ_INSR_7ScaleInELSU_0EEESV_EEEEEENS4_6LayoutINS5_IJSD_SD_SD_EEENS5_IJNSA_ILi0EEES10_S10_EEEEENS5_IJNS4_10UnderscoreES13_S13_EEEEENS4_23SM90_TMA_LOAD_MULTICASTENS4_14ComposedLayoutINS4_7SwizzleILi1ELi4ELi3EEENS4_18smem_ptr_flag_bitsILi8EEENSY_INS5_IJNSA_ILi8EEESI_EEENS5_IJSI_SD_EEEEEEEvNS4_8identityES16_S1G_vS1H_EENS_8epilogue10collective18CollectiveEpilogueINS1J_23Sm100TmaWarpSpecializedILi2ELi2ELi32ELb0ELb0EEEJSJ_NS5_IJNSY_ISG_SD_EES1O_EEESK_SL_SK_SL_NS1J_6fusion15FusionCallbacksIS1N_NS1Q_17LinearCombinationISK_fSK_fLNS_15FloatRoundStyleE2EEESJ_S1P_JEEENS4_5SM1004TMEM4LOAD26SM100_TMEM_LOAD_16dp32b32xENS4_13SM90_TMA_LOADENS17_INS18_ILi2ELi4ELi3EEES1B_NSY_INS5_IJS1C_SG_EEENS5_IJSG_SD_EEEEEEENS4_39AutoVectorizingCopyWithAssumedAlignmentILi128EEENS4_14SM90_TMA_STOREES25_S27_S27_EEEvvEEEEvNT_6ParamsE,@"STO_CUDA_ENTRY STV_DEFAULT"
_ZN7cutlass13device_kernelINS_4gemm6kernel13GemmUniversalIN4cute5tupleIJiiiiEEENS1_10collective13CollectiveMmaINS1_35MainloopSm100TmaUmmaWarpSpecializedILi34ELi2ELi4ENS5_IJNS4_1CILi4EEENSA_ILi2EEENSA_ILi1EEEEEEEENS5_IJNSA_ILi64EEENSA_ILi128EEENSA_ILi32EEEEEENS_12float_e5m2_tENS5_IJlSD_lEEESK_SL_NS4_8TiledMMAINS4_8MMA_AtomIJNS4_10MMA_TraitsINS4_19SM100_MMA_F8F6F4_SSEJSK_SK_fSG_SH_NS4_17integral_constantINS4_4UMMA5MajorELSS_0EEEST_NSQ_INSR_7ScaleInELSU_0EEESV_EEEEEENS4_6LayoutINS5_IJSD_SD_SD_EEENS5_IJNSA_ILi0EEES10_S10_EEEEENS5_IJNS4_10UnderscoreES13_S13_EEEEENS4_23SM90_TMA_LOAD_MULTICASTENS4_14ComposedLayoutINS4_7SwizzleILi1ELi4ELi3EEENS4_18smem_ptr_flag_bitsILi8EEENSY_INS5_IJNSA_ILi8EEESI_EEENS5_IJSI_SD_EEEEEEEvNS4_8identityES16_S1G_vS1H_EENS_8epilogue10collective18CollectiveEpilogueINS1J_23Sm100TmaWarpSpecializedILi2ELi2ELi32ELb0ELb0EEEJSJ_NS5_IJNSY_ISG_SD_EES1O_EEESK_SL_SK_SL_NS1J_6fusion15FusionCallbacksIS1N_NS1Q_17LinearCombinationISK_fSK_fLNS_15FloatRoundStyleE2EEESJ_S1P_JEEENS4_5SM1004TMEM4LOAD26SM100_TMEM_LOAD_16dp32b32xENS4_13SM90_TMA_LOADENS17_INS18_ILi2ELi4ELi3EEES1B_NSY_INS5_IJS1C_SG_EEENS5_IJSG_SD_EEEEEEENS4_39AutoVectorizingCopyWithAssumedAlignmentILi128EEENS4_14SM90_TMA_STOREES25_S27_S27_EEEvvEEEEvNT_6ParamsE:
[----:B------:R-:W1:Y:S01]  /*0000*/  LDC R1, c[0x0][0x37c] ;  /* 0x0000df00ff017b82 */ /* 0x000e620000000800 */
[----:B------:R-:W2:Y:S01]  /*0010*/  S2R R93, SR_TID.X ;  /* 0x00000000005d7919 */ /* 0x000ea20000002100 */
[----:B------:R-:W3:Y:S01]  /*0020*/  LDCU.64 UR8, c[0x0][0x890] ;  /* 0x00011200ff0877ac */ /* 0x000ee20008000a00 */
[----:B------:R-:W-:Y:S02]  /*0030*/  PRMT R84, RZ, 0x7610, R84 ;  /* 0x00007610ff547816 */ /* 0x000fe40000000054 */
[----:B------:R-:W-:Y:S01]  /*0040*/  ELECT P3, URZ, PT ;  /* 0x0000000000ff782f */ /* 0x000fe20003860000 */
[----:B---3--:R-:W-:-:S04]  /*0050*/  UISETP.NE.U32.AND UP0, UPT, UR8, URZ, UPT ;  /* 0x000000ff0800728c */ /* 0x008fc8000bf05070 */
[----:B------:R-:W-:Y:S01]  /*0060*/  UISETP.NE.AND.EX UP0, UPT, UR9, URZ, UPT, UP0 ;  /* 0x000000ff0900728c */ /* 0x000fe2000bf05300 */
[----:B--2---:R-:W-:-:S05]  /*0070*/  SHF.R.U32.HI R85, RZ, 0x5, R93 ;  /* 0x00000005ff557819 */ /* 0x004fca000001165d */
[----:B------:R-:W2:Y:S02]  /*0080*/  SHFL.IDX PT, R0, R85, RZ, 0x1f ;  /* 0x00001fff55007589 */ /* 0x000ea400000e0000 */
[----:B--2---:R-:W-:Y:S01]  /*0090*/  R2UR UR17, R0 ;  /* 0x00000000001172ca */ /* 0x004fe200000e0000 */
[----:B-1----:R-:W-:-:S14]  /*00a0*/  BRA.U UP0, `(.L_x_0) ;  /* 0x0000000100307547 */ /* 0x002fdc000b800000 */
[----:B------:R-:W1:Y:S02]  /*00b0*/  LDCU.64 UR4, c[0x0][0x888] ;  /* 0x00011100ff0477ac */ /* 0x000e640008000a00 */
[----:B-1----:R-:W-:-:S04]  /*00c0*/  UISETP.NE.U32.AND UP0, UPT, UR4, URZ, UPT ;  /* 0x000000ff0400728c */ /* 0x002fc8000bf05070 */
[----:B------:R-:W-:-:S09]  /*00d0*/  UISETP.NE.AND.EX UP0, UPT, UR5, URZ, UPT, UP0 ;  /* 0x000000ff0500728c */ /* 0x000fd2000bf05300 */
[----:B------:R-:W-:Y:S05]  /*00e0*/  BRA.U !UP0, `(.L_x_1) ;  /* 0x0000000108147547 */ /* 0x000fea000b800000 */
[----:B------:R-:W1:Y:S01]  /*00f0*/  LDC.64 R2, c[0x0][0x888] ;  /* 0x00022200ff027b82 */ /* 0x000e620000000a00 */
[----:B------:R-:W1:Y:S02]  /*0100*/  LDCU.64 UR4, c[0x0][0x358] ;  /* 0x00006b00ff0477ac */ /* 0x000e640008000a00 */
[----:B-1----:R1:W5:Y:S01]  /*0110*/  LDG.E R41, desc[UR4][R2.64] ;  /* 0x0000000402297981 */ /* 0x002362000c1e1900 */
[----:B------:R-:W-:Y:S01]  /*0120*/  HFMA2 R84, -RZ, RZ, 0, 5.9604644775390625e-08 ;  /* 0x00000001ff547431 */ /* 0x000fe200000001ff */
[----:B------:R-:W-:Y:S05]  /*0130*/  BRA `(.L_x_0) ;  /* 0x00000000000c7947 */ /* 0x000fea0003800000 */
.L_x_1:
[----:B------:R-:W1:Y:S01]  /*0140*/  LDCU UR4, c[0x0][0x880] ;  /* 0x00011000ff0477ac */ /* 0x000e620008000800 */
[----:B------:R-:W-:Y:S01]  /*0150*/  HFMA2 R84, -RZ, RZ, 0, 5.9604644775390625e-08 ;  /* 0x00000001ff547431 */ /* 0x000fe200000001ff */
[----:B-1----:R-:W-:-:S07]  /*0160*/  MOV R41, UR4 ;  /* 0x0000000400297c02 */ /* 0x002fce0008000f00 */
.L_x_0:
[----:B------:R-:W2:Y:S02]  /*0170*/  LDCU.64 UR4, c[0x0][0x8b0] ;  /* 0x00011600ff0477ac */ /* 0x000ea40008000a00 */
[----:B--2---:R-:W-:-:S04]  /*0180*/  UISETP.NE.U32.AND UP0, UPT, UR4, URZ, UPT ;  /* 0x000000ff0400728c */ /* 0x004fc8000bf05070 */
[----:B------:R-:W-:-:S09]  /*0190*/  UISETP.NE.AND.EX UP0, UPT, UR5, URZ, UPT, UP0 ;  /* 0x000000ff0500728c */ /* 0x000fd2000bf05300 */
[----:B------:R-:W-:Y:S05]  /*01a0*/  BRA.U UP0, `(.L_x_2) ;  /* 0x0000000100287547 */ /* 0x000fea000b800000 */
[----:B------:R-:W2:Y:S02]  /*01b0*/  LDCU.64 UR4, c[0x0][0x8a8] ;  /* 0x00011500ff0477ac */ /* 0x000ea40008000a00 */
[----:B--2---:R-:W-:-:S04]  /*01c0*/  UISETP.NE.U32.AND UP0, UPT, UR4, URZ, UPT ;  /* 0x000000ff0400728c */ /* 0x004fc8000bf05070 */
[----:B------:R-:W-:-:S09]  /*01d0*/  UISETP.NE.AND.EX UP0, UPT, UR5, URZ, UPT, UP0 ;  /* 0x000000ff0500728c */ /* 0x000fd2000bf05300 */
[----:B------:R-:W-:Y:S05]  /*01e0*/  BRA.U !UP0, `(.L_x_3) ;  /* 0x0000000108107547 */ /* 0x000fea000b800000 */
[----:B------:R-:W2:Y:S01]  /*01f0*/  LDC.64 R38, c[0x0][0x8a8] ;  /* 0x00022a00ff267b82 */ /* 0x000ea20000000a00 */
[----:B------:R-:W2:Y:S02]  /*0200*/  LDCU.64 UR4, c[0x0][0x358] ;  /* 0x00006b00ff0477ac */ /* 0x000ea40008000a00 */
[----:B--2---:R2:W5:Y:S01]  /*0210*/  LDG.E R38, desc[UR4][R38.64] ;  /* 0x0000000426267981 */ /* 0x004562000c1e1900 */
[----:B------:R-:W-:Y:S05]  /*0220*/  BRA `(.L_x_2) ;  /* 0x0000000000087947 */ /* 0x000fea0003800000 */
.L_x_3:
[----:B------:R-:W2:Y:S02]  /*0230*/  LDCU UR4, c[0x0][0x8a0] ;  /* 0x00011400ff0477ac */ /* 0x000ea40008000800 */
[----:B--2---:R-:W-:Y:S02]  /*0240*/  MOV R38, UR4 ;  /* 0x0000000400267c02 */ /* 0x004fe40008000f00 */
.L_x_2:
[----:B------:R-:W-:Y:S01]  /*0250*/  IMAD.U32 R0, RZ, RZ, UR17 ;  /* 0x00000011ff007e24 */ /* 0x000fe2000f8e00ff */
[----:B------:R-:W-:Y:S04]  /*0260*/  BSSY.RECONVERGENT B0, `(.L_x_4) ;  /* 0x000000c000007945 */ /* 0x000fe80003800200 */
[C---:B------:R-:W-:Y:S02]  /*0270*/  ISETP.NE.OR P1, PT, R0.reuse, 0x1, !P3 ;  /* 0x000000010000780c */ /* 0x040fe40005f25670 */
[----:B------:R-:W-:-:S11]  /*0280*/  ISETP.NE.OR P0, PT, R0, 0x3, !P3 ;  /* 0x000000030000780c */ /* 0x000fd60005f05670 */
[----:B------:R-:W-:Y:S05]  /*0290*/  @P1 BRA `(.L_x_5) ;  /* 0x0000000000201947 */ /* 0x000fea0003800000 */
[----:B------:R-:W3:Y:S02]  /*02a0*/  LDCU.64 UR4, c[0x0][0x348] ;  /* 0x00006900ff0477ac */ /* 0x000ee40008000a00 */
[----:B---3--:R-:W-:Y:S02]  /*02b0*/  UIADD3 UR6, UP1, UPT, UR4, 0x80, URZ ;  /* 0x0000008004067890 */ /* 0x008fe4000ff3e0ff */
[----:B------:R-:W-:Y:S02]  /*02c0*/  UIADD3 UR4, UP0, UPT, UR4, 0x180, URZ ;  /* 0x0000018004047890 */ /* 0x000fe4000ff1e0ff */
[----:B------:R-:W-:Y:S02]  /*02d0*/  UIADD3.X UR7, UPT, UPT, URZ, UR5, URZ, UP1, !UPT ;  /* 0x00000005ff077290 */ /* 0x000fe40008ffe4ff */
[----:B------:R-:W-:-:S07]  /*02e0*/  UIADD3.X UR5, UPT, UPT, URZ, UR5, URZ, UP0, !UPT ;  /* 0x00000005ff057290 */ /* 0x000fce00087fe4ff */
[----:B------:R3:W-:Y:S02]  /*02f0*/  UTMACCTL.PF [UR6] ;  /* 0x00000000060079b9 */ /* 0x0007e40008040000 */
[----:B------:R3:W-:Y:S02]  /*0300*/  UTMACCTL.PF [UR4] ;  /* 0x00000000040079b9 */ /* 0x0007e40008040000 */
[----:B---3--:R-:W-:Y:S01]  /*0310*/  NOP ;  /* 0x0000000000007918 */ /* 0x008fe20000000000 */
.L_x_5:
[----:B------:R-:W-:Y:S05]  /*0320*/  BSYNC.RECONVERGENT B0 ;  /* 0x0000000000007941 */ /* 0x000fea0003800200 */
.L_x_4:
[----:B------:R-:W-:Y:S04]  /*0330*/  BSSY.RECONVERGENT B0, `(.L_x_6) ;  /* 0x000000a000007945 */ /* 0x000fe80003800200 */
        /* <DEDUP_REMOVED lines=9> */
.L_x_7:
[----:B------:R-:W-:Y:S05]  /*03d0*/  BSYNC.RECONVERGENT B0 ;  /* 0x0000000000007941 */ /* 0x000fea0003800200 */
.L_x_6:
[----:B------:R-:W3:Y:S01]  /*03e0*/  LDCU.64 UR4, c[0x0][0x888] ;  /* 0x00011100ff0477ac */ /* 0x000ee20008000a00 */
[----:B------:R-:W-:Y:S02]  /*03f0*/  UISETP.EQ.U32.AND UP1, UPT, UR8, URZ, UPT ;  /* 0x000000ff0800728c */ /* 0x000fe4000bf22070 */
[----:B------:R-:W-:Y:S02]  /*0400*/  UPLOP3.LUT UP3, UPT, UPT, UPT, UPT, 0x80, 0x8 ;  /* 0x000000000008789c */ /* 0x000fe40003f6f070 */
[----:B---3--:R-:W-:-:S04]  /*0410*/  UISETP.NE.U32.AND UP0, UPT, UR4, URZ, UPT ;  /* 0x000000ff0400728c */ /* 0x008fc8000bf05070 */
[----:B------:R-:W-:-:S04]  /*0420*/  UISETP.NE.AND.EX UP0, UPT, UR5, URZ, UPT, UP0 ;  /* 0x000000ff0500728c */ /* 0x000fc8000bf05300 */
[----:B------:R-:W-:-:S04]  /*0430*/  UISETP.EQ.OR.EX UP2, UPT, UR9, URZ, !UP0, UP1 ;  /* 0x000000ff0900728c */ /* 0x000fc8000c742710 */
[----:B------:R-:W-:-:S06]  /*0440*/  UP2UR UR4, UPR, URZ, 0x4 ;  /* 0x00000004ff047883 */ /* 0x000fcc0008000000 */
[----:B------:R-:W-:Y:S01]  /*0450*/  MOV R86, UR4 ;  /* 0x0000000400567c02 */ /* 0x000fe20008000f00 */
[----:B------:R-:W-:Y:S06]  /*0460*/  BRA.U !UP2, `(.L_x_8) ;  /* 0x000000010a207547 */ /* 0x000fec000b800000 */
[----:B------:R-:W-:Y:S01]  /*0470*/  UISETP.NE.U32.AND UP1, UPT, UR8, URZ, UPT ;  /* 0x000000ff0800728c */ /* 0x000fe2000bf25070 */
[----:B-----5:R-:W-:Y:S01]  /*0480*/  FSETP.NEU.AND P0, PT, R41, RZ, PT ;  /* 0x000000ff2900720b */ /* 0x020fe20003f0d000 */
[----:B------:R-:W-:Y:S02]  /*0490*/  USEL UR4, URZ, 0xffffffff, UP0 ;  /* 0xffffffffff047887 */ /* 0x000fe40008000000 */
[----:B------:R-:W-:-:S10]  /*04a0*/  UISETP.NE.AND.EX UP1, UPT, UR9, URZ, UPT, UP1 ;  /* 0x000000ff0900728c */ /* 0x000fd4000bf25310 */
[----:B------:R-:W-:Y:S01]  /*04b0*/  VOTEU.ANY UP0, P0 ;  /* 0x0000000000ff7886 */ /* 0x000fe20000000100 */
[----:B------:R-:W-:-:S04]  /*04c0*/  @!UP1 USEL UR4, URZ, 0xffffffff, UP0 ;  /* 0xffffffffff049887 */ /* 0x000fc80008000000 */
[----:B------:R-:W-:-:S04]  /*04d0*/  ULOP3.LUT UR4, UR4, 0x1, URZ, 0xc0, !UPT ;  /* 0x0000000104047892 */ /* 0x000fc8000f8ec0ff */
[----:B------:R-:W-:-:S11]  /*04e0*/  UISETP.NE.U32.AND UP3, UPT, UR4, 0x1, UPT ;  /* 0x000000010400788c */ /* 0x000fd6000bf65070 */
.L_x_8:
[----:B-1----:R-:W1:Y:S01]  /*04f0*/  SHFL.IDX PT, R2, R85, RZ, 0x1f ;  /* 0x00001fff55027589 */ /* 0x002e6200000e0000 */
[----:B------:R-:W-:-:S04]  /*0500*/  UISETP.NE.AND UP0, UPT, UR17, 0x2, UPT ;  /* 0x000000021100788c */ /* 0x000fc8000bf05270 */
[----:B------:R-:W-:Y:S01]  /*0510*/  USEL UR38, URZ, 0x1, UP0 ;  /* 0x00000001ff267887 */ /* 0x000fe20008000000 */
[----:B-1----:R-:W-:-:S13]  /*0520*/  ISETP.NE.AND P0, PT, R2, RZ, PT ;  /* 0x000000ff0200720c */ /* 0x002fda0003f05270 */
[----:B------:R-:W-:Y:S05]  /*0530*/  @P0 BRA `(.L_x_9) ;  /* 0x0000000400540947 */ /* 0x000fea0003800000 */
[----:B------:R-:W-:Y:S01]  /*0540*/  ELECT P0, URZ, PT ;  /* 0x0000000000ff782f */ /* 0x000fe20003800000 */
[----:B------:R-:W-:-:S12]  /*0550*/  BSSY.RECONVERGENT B0, `(.L_x_9) ;  /* 0x0000053000007945 */ /* 0x000fd80003800200 */
[----:B------:R-:W-:Y:S05]  /*0560*/  @!P0 BRA `(.L_x_10) ;  /* 0x0000000400448947 */ /* 0x000fea0003800000 */
[----:B------:R-:W1:Y:S01]  /*0570*/  S2UR UR4, SR_CgaCtaId ;  /* 0x00000000000479c3 */ /* 0x000e620000008800 */
[----:B------:R-:W-:Y:S01]  /*0580*/  UMOV UR5, 0x400 ;  /* 0x0000040000057882 */ /* 0x000fe20000000000 */
[----:B------:R-:W-:Y:S01]  /*0590*/  UMOV UR8, 0x1 ;  /* 0x0000000100087882 */ /* 0x000fe20000000000 */
[----:B------:R-:W-:Y:S01]  /*05a0*/  UMOV UR6, 0x5 ;  /* 0x0000000500067882 */ /* 0x000fe20000000000 */
[----:B------:R-:W-:-:S04]  /*05b0*/  UIADD3 UR8, UPT, UPT, -UR8, 0x100000, URZ ;  /* 0x0010000008087890 */ /* 0x000fc8000fffe1ff */
[----:B------:R-:W-:Y:S02]  /*05c0*/  USHF.L.U32 UR9, UR8, 0xb, URZ ;  /* 0x0000000b08097899 */ /* 0x000fe400080006ff */
[----:B------:R-:W-:Y:S02]  /*05d0*/  USHF.L.U32 UR8, UR8, 0x1, URZ ;  /* 0x0000000108087899 */ /* 0x000fe400080006ff */
[----:B------:R-:W-:-:S04]  /*05e0*/  UIADD3 UR6, UPT, UPT, -UR6, 0x100000, URZ ;  /* 0x0010000006067890 */ /* 0x000fc8000fffe1ff */
[----:B------:R-:W-:Y:S02]  /*05f0*/  USHF.L.U32 UR7, UR6, 0xb, URZ ;  /* 0x0000000b06077899 */ /* 0x000fe400080006ff */
[----:B------:R-:W-:Y:S02]  /*0600*/  USHF.L.U32 UR6, UR6, 0x1, URZ ;  /* 0x0000000106067899 */ /* 0x000fe400080006ff */
[----:B-1----:R-:W-:Y:S01]  /*0610*/  ULEA UR4, UR4, UR5, 0x18 ;  /* 0x0000000504047291 */ /* 0x002fe2000f8ec0ff */
[----:B------:R-:W1:Y:S11]  /*0620*/  FENCE.VIEW.ASYNC.S ;  /* 0x00000000000073c6 */ /* 0x000e760000000000 */
[----:B-1----:R1:W3:Y:S01]  /*0630*/  SYNCS.EXCH.64 URZ, [UR4], UR8 ;  /* 0x0000000804ff75b2 */ /* 0x0022e20008000100 */
[----:B------:R1:W4:Y:S01]  /*0640*/  SYNCS.EXCH.64 URZ, [UR4+0x110], UR6 ;  /* 0x0001100604ff75b2 */ /* 0x0003220008000100 */
[----:B------:R1:W1:Y:S01]  /*0650*/  SYNCS.EXCH.64 URZ, [UR4+0x8], UR8 ;  /* 0x0000080804ff75b2 */ /* 0x0002620008000100 */
        /* <DEDUP_REMOVED lines=65> */
[----:B---34-:R-:W-:Y:S01]  /*0a70*/  NOP ;  /* 0x0000000000007918 */ /* 0x018fe20000000000 */
.L_x_10:
[----:B-1----:R-:W-:Y:S05]  /*0a80*/  BSYNC.RECONVERGENT B0 ;  /* 0x0000000000007941 */ /* 0x002fea0003800200 */
.L_x_9:
[----:B------:R-:W1:Y:S01]  /*0a90*/  SHFL.IDX PT, R2, R85, RZ, 0x1f ;  /* 0x00001fff55027589 */ /* 0x000e6200000e0000 */
[----:B------:R-:W-:Y:S01]  /*0aa0*/  NOP ;  /* 0x0000000000007918 */ /* 0x000fe20000000000 */
[----:B-1----:R-:W-:-:S13]  /*0ab0*/  ISETP.NE.AND P0, PT, R2, 0x1, PT ;  /* 0x000000010200780c */ /* 0x002fda0003f05270 */
[----:B------:R-:W-:Y:S05]  /*0ac0*/  @P0 BRA `(.L_x_11) ;  /* 0x0000000000480947 */ /* 0x000fea0003800000 */
        /* <DEDUP_REMOVED lines=9> */
[----:B------:R-:W-:Y:S01]  /*0b60*/  USHF.L.U32 UR6, UR6, 0x1, URZ ;  /* 0x0000000106067899 */ /* 0x000fe200080006ff */
[----:B------:R-:W-:Y:S01]  /*0b70*/  ELECT P0, URZ, PT ;  /* 0x0000000000ff782f */ /* 0x000fe20003800000 */
[----:B-1----:R-:W-:Y:S01]  /*0b80*/  ULEA UR4, UR4, UR5, 0x18 ;  /* 0x0000000504047291 */ /* 0x002fe2000f8ec0ff */
[----:B------:R-:W1:Y:S11]  /*0b90*/  FENCE.VIEW.ASYNC.S ;  /* 0x00000000000073c6 */ /* 0x000e760000000000 */
[----:B-1----:R1:W3:Y:S01]  /*0ba0*/  SYNCS.EXCH.64 URZ, [UR4+0x220], UR8 ;  /* 0x0002200804ff75b2 */ /* 0x0022e20008000100 */
[----:B------:R1:W4:Y:S01]  /*0bb0*/  SYNCS.EXCH.64 URZ, [UR4+0x230], UR6 ;  /* 0x0002300604ff75b2 */ /* 0x0003220008000100 */
[----:B------:R1:W1:Y:S01]  /*0bc0*/  SYNCS.EXCH.64 URZ, [UR4+0x228], UR8 ;  /* 0x0002280804ff75b2 */ /* 0x0002620008000100 */
[----:B------:R1:W1:Y:S01]  /*0bd0*/  SYNCS.EXCH.64 URZ, [UR4+0x238], UR6 ;  /* 0x0002380604ff75b2 */ /* 0x0002620008000100 */
[----:B------:R-:W-:Y:S01]  /*0be0*/  NOP ;  /* 0x0000000000007918 */ /* 0x000fe20000000000 */
.L_x_11:
[----:B------:R-:W2:Y:S01]  /*0bf0*/  SHFL.IDX PT, R2, R85, RZ, 0x1f ;  /* 0x00001fff55027589 */ /* 0x000ea200000e0000 */
[----:B------:R-:W-:Y:S01]  /*0c00*/  NOP ;  /* 0x0000000000007918 */ /* 0x000fe20000000000 */
[----:B--2---:R-:W-:-:S13]  /*0c10*/  ISETP.NE.AND P0, PT, R2, 0x3, PT ;  /* 0x000000030200780c */ /* 0x004fda0003f05270 */
[----:B------:R-:W-:Y:S05]  /*0c20*/  @P0 BRA `(.L_x_12) ;  /* 0x0000000000300947 */ /* 0x000fea0003800000 */
[----:B-1----:R-:W1:Y:S01]  /*0c30*/  S2UR UR6, SR_CgaCtaId ;  /* 0x00000000000679c3 */ /* 0x002e620000008800 */
[----:B------:R-:W-:Y:S01]  /*0c40*/  UMOV UR4, 0x400 ;  /* 0x0000040000047882 */ /* 0x000fe20000000000 */
[----:B------:R-:W-:Y:S01]  /*0c50*/  UMOV UR5, 0x20 ;  /* 0x0000002000057882 */ /* 0x000fe20000000000 */
[----:B------:R-:W-:Y:S01]  /*0c60*/  ELECT P0, URZ, PT ;  /* 0x0000000000ff782f */ /* 0x000fe20003800000 */
[----:B-1----:R-:W-:Y:S02]  /*0c70*/  ULEA UR6, UR6, UR4, 0x18 ;  /* 0x0000000406067291 */ /* 0x002fe4000f8ec0ff */
[----:B------:R-:W-:-:S04]  /*0c80*/  UIADD3 UR4, UPT, UPT, -UR5, 0x100000, URZ ;  /* 0x0010000005047890 */ /* 0x000fc8000fffe1ff */
[----:B------:R-:W-:Y:S02]  /*0c90*/  USHF.L.U32 UR5, UR4, 0xb, URZ ;  /* 0x0000000b04057899 */ /* 0x000fe400080006ff */
[----:B------:R-:W-:Y:S01]  /*0ca0*/  USHF.L.U32 UR4, UR4, 0x1, URZ ;  /* 0x0000000104047899 */ /* 0x000fe200080006ff */
[----:B------:R-:W1:Y:S11]  /*0cb0*/  FENCE.VIEW.ASYNC.S ;  /* 0x00000000000073c6 */ /* 0x000e760000000000 */
[----:B-1----:R2:W1:Y:S01]  /*0cc0*/  SYNCS.EXCH.64 URZ, [UR6+0x240], UR4 ;  /* 0x0002400406ff75b2 */ /* 0x0024620008000100 */
[----:B------:R2:W1:Y:S02]  /*0cd0*/  SYNCS.EXCH.64 URZ, [UR6+0x248], UR4 ;  /* 0x0002480406ff75b2 */ /* 0x0004640008000100 */
[----:B--2---:R-:W-:Y:S01]  /*0ce0*/  NOP ;  /* 0x0000000000007918 */ /* 0x004fe20000000000 */
.L_x_12:
[----:B------:R-:W2:Y:S01]  /*0cf0*/  SHFL.IDX PT, R2, R85, RZ, 0x1f ;  /* 0x00001fff55027589 */ /* 0x000ea200000e0000 */
[----:B------:R-:W-:Y:S01]  /*0d00*/  NOP ;  /* 0x0000000000007918 */ /* 0x000fe20000000000 */
[----:B--2---:R-:W-:-:S13]  /*0d10*/  ISETP.NE.AND P0, PT, R2, 0x4, PT ;  /* 0x000000040200780c */ /* 0x004fda0003f05270 */
[----:B------:R-:W-:Y:S05]  /*0d20*/  @P0 BRA `(.L_x_13) ;  /* 0x00000000004c0947 */ /* 0x000fea0003800000 */
[----:B-1----:R-:W1:Y:S01]  /*0d30*/  S2UR UR6, SR_CgaCtaId ;  /* 0x00000000000679c3 */ /* 0x002e620000008800 */
[----:B------:R-:W-:Y:S01]  /*0d40*/  UMOV UR4, 0x720 ;  /* 0x0000072000047882 */ /* 0x000fe20000000000 */
[----:B------:R-:W-:Y:S01]  /*0d50*/  UMOV UR5, 0x400 ;  /* 0x0000040000057882 */ /* 0x000fe20000000000 */
[----:B------:R-:W-:Y:S01]  /*0d60*/  USEL UR4, UR4, 0x620, UP3 ;  /* 0x0000062004047887 */ /* 0x000fe20009800000 */
[----:B------:R-:W-:Y:S01]  /*0d70*/  UMOV UR8, 0x1 ;  /* 0x0000000100087882 */ /* 0x000fe20000000000 */
[----:B------:R-:W-:Y:S01]  /*0d80*/  ELECT P0, URZ, PT ;  /* 0x0000000000ff782f */ /* 0x000fe20003800000 */
[----:B------:R-:W-:-:S04]  /*0d90*/  UIADD3 UR8, UPT, UPT, -UR8, 0x100000, URZ ;  /* 0x0010000008087890 */ /* 0x000fc8000fffe1ff */
[----:B------:R-:W-:Y:S02]  /*0da0*/  USHF.L.U32 UR9, UR8, 0xb, URZ ;  /* 0x0000000b08097899 */ /* 0x000fe400080006ff */
[----:B------:R-:W-:Y:S02]  /*0db0*/  USHF.L.U32 UR8, UR8, 0x1, URZ ;  /* 0x0000000108087899 */ /* 0x000fe400080006ff */
[----:B-1----:R-:W-:Y:S02]  /*0dc0*/  ULEA UR6, UR6, UR5, 0x18 ;  /* 0x0000000506067291 */ /* 0x002fe4000f8ec0ff */
[----:B------:R-:W-:-:S04]  /*0dd0*/  UIADD3 UR4, UPT, UPT, -UR4, 0x100000, URZ ;  /* 0x0010000004047890 */ /* 0x000fc8000fffe1ff */
[----:B------:R-:W-:Y:S02]  /*0de0*/  USHF.L.U32 UR5, UR4, 0xb, URZ ;  /* 0x0000000b04057899 */ /* 0x000fe400080006ff */
[----:B------:R-:W-:Y:S01]  /*0df0*/  USHF.L.U32 UR4, UR4, 0x1, URZ ;  /* 0x0000000104047899 */ /* 0x000fe200080006ff */
[----:B------:R-:W1:Y:S03]  /*0e00*/  FENCE.VIEW.ASYNC.S ;  /* 0x00000000000073c6 */ /* 0x000e660000000000 */
[----:B-1----:R2:W1:Y:S08]  /*0e10*/  SYNCS.EXCH.64 URZ, [UR6+0x250], UR8 ;  /* 0x0002500806ff75b2 */ /* 0x0024700008000100 */
[----:B------:R2:W1:Y:S01]  /*0e20*/  SYNCS.EXCH.64 URZ, [UR6+0x260], UR4 ;  /* 0x0002600406ff75b2 */ /* 0x0004620008000100 */
[----:B------:R2:W1:Y:S01]  /*0e30*/  SYNCS.EXCH.64 URZ, [UR6+0x258], UR8 ;  /* 0x0002580806ff75b2 */ /* 0x0004620008000100 */
[----:B------:R2:W1:Y:S02]  /*0e40*/  SYNCS.EXCH.64 URZ, [UR6+0x268], UR4 ;  /* 0x0002680406ff75b2 */ /* 0x0004640008000100 */
[----:B--2---:R-:W-:Y:S01]  /*0e50*/  NOP ;  /* 0x0000000000007918 */ /* 0x004fe20000000000 */
.L_x_13:
[----:B------:R-:W2:Y:S01]  /*0e60*/  SHFL.IDX PT, R2, R85, RZ, 0x1f ;  /* 0x00001fff55027589 */ /* 0x000ea200000e0000 */
[----:B------:R-:W-:Y:S01]  /*0e70*/  NOP ;  /* 0x0000000000007918 */ /* 0x000fe20000000000 */
[----:B--2---:R-:W-:-:S13]  /*0e80*/  ISETP.NE.AND P0, PT, R2, 0x5, PT ;  /* 0x000000050200780c */ /* 0x004fda0003f05270 */
[----:B------:R-:W-:Y:S05]  /*0e90*/  @P0 BRA `(.L_x_14) ;  /* 0x0000000000580947 */ /* 0x000fea0003800000 */
[----:B-1----:R-:W1:Y:S01]  /*0ea0*/  S2UR UR4, SR_CgaCtaId ;  /* 0x00000000000479c3 */ /* 0x002e620000008800 */
        /* <DEDUP_REMOVED lines=12> */
[----:B-1----:R2:W1:Y:S01]  /*0f70*/  SYNCS.EXCH.64 URZ, [UR4+0x270], UR8 ;  /* 0x0002700804ff75b2 */ /* 0x0024620008000100 */
[----:B------:R2:W1:Y:S01]  /*0f80*/  SYNCS.EXCH.64 URZ, [UR4+0x290], UR6 ;  /* 0x0002900604ff75b2 */ /* 0x0004620008000100 */
[----:B------:R2:W1:Y:S01]  /*0f90*/  SYNCS.EXCH.64 URZ, [UR4+0x278], UR8 ;  /* 0x0002780804ff75b2 */ /* 0x0004620008000100 */
[----:B------:R2:W1:Y:S01]  /*0fa0*/  SYNCS.EXCH.64 URZ, [UR4+0x298], UR6 ;  /* 0x0002980604ff75b2 */ /* 0x0004620008000100 */
[----:B------:R2:W1:Y:S01]  /*0fb0*/  SYNCS.EXCH.64 URZ, [UR4+0x280], UR8 ;  /* 0x0002800804ff75b2 */ /* 0x0004620008000100 */
[----:B------:R2:W1:Y:S01]  /*0fc0*/  SYNCS.EXCH.64 URZ, [UR4+0x2a0], UR6 ;  /* 0x0002a00604ff75b2 */ /* 0x0004620008000100 */
[----:B------:R2:W1:Y:S01]  /*0fd0*/  SYNCS.EXCH.64 URZ, [UR4+0x288], UR8 ;  /* 0x0002880804ff75b2 */ /* 0x0004620008000100 */
[----:B------:R2:W1:Y:S02]  /*0fe0*/  SYNCS.EXCH.64 URZ, [UR4+0x2a8], UR6 ;  /* 0x0002a80604ff75b2 */ /* 0x0004640008000100 */
[----:B--2---:R-:W-:Y:S01]  /*0ff0*/  NOP ;  /* 0x0000000000007918 */ /* 0x004fe20000000000 */
.L_x_14:
[----:B------:R-:W2:Y:S01]  /*1000*/  SHFL.IDX PT, R2, R85, RZ, 0x1f ;  /* 0x00001fff55027589 */ /* 0x000ea200000e0000 */
[----:B------:R-:W-:Y:S01]  /*1010*/  NOP ;  /* 0x0000000000007918 */ /* 0x000fe20000000000 */
[----:B--2---:R-:W-:-:S13]  /*1020*/  ISETP.NE.AND P0, PT, R2, 0x3, PT ;  /* 0x000000030200780c */ /* 0x004fda0003f05270 */
[----:B------:R-:W-:Y:S05]  /*1030*/  @P0 BRA `(.L_x_15) ;  /* 0x0000000000380947 */ /* 0x000fea0003800000 */
[----:B------:R-:W2:Y:S01]  /*1040*/  S2UR UR5, SR_CgaCtaId ;  /* 0x00000000000579c3 */ /* 0x000ea20000008800 */
[----:B-1----:R-:W-:Y:S01]  /*1050*/  UMOV UR4, 0x400 ;  /* 0x0000040000047882 */ /* 0x002fe20000000000 */
[----:B------:R-:W-:Y:S01]  /*1060*/  UMOV UR6, 0x20 ;  /* 0x0000002000067882 */ /* 0x000fe20000000000 */
[----:B------:R-:W-:Y:S01]  /*1070*/  ELECT P0, URZ, PT ;  /* 0x0000000000ff782f */ /* 0x000fe20003800000 */
[----:B------:R-:W-:-:S04]  /*1080*/  UIADD3 UR6, UPT, UPT, -UR6, 0x100000, URZ ;  /* 0x0010000006067890 */ /* 0x000fc8000fffe1ff */
[----:B------:R-:W-:Y:S02]  /*1090*/  USHF.L.U32 UR7, UR6, 0xb, URZ ;  /* 0x0000000b06077899 */ /* 0x000fe400080006ff */
[----:B------:R-:W-:Y:S02]  /*10a0*/  USHF.L.U32 UR6, UR6, 0x1, URZ ;  /* 0x0000000106067899 */ /* 0x000fe400080006ff */
[----:B--2---:R-:W-:Y:S01]  /*10b0*/  ULEA UR4, UR5, UR4, 0x18 ;  /* 0x0000000405047291 */ /* 0x004fe2000f8ec0ff */
[----:B------:R-:W1:Y:S11]  /*10c0*/  FENCE.VIEW.ASYNC.S ;  /* 0x00000000000073c6 */ /* 0x000e760000000000 */
[----:B-1----:R2:W1:Y:S01]  /*10d0*/  SYNCS.EXCH.64 URZ, [UR4+0x2b0], UR6 ;  /* 0x0002b00604ff75b2 */ /* 0x0024620008000100 */
[----:B------:R2:W1:Y:S01]  /*10e0*/  SYNCS.EXCH.64 URZ, [UR4+0x2c0], UR6 ;  /* 0x0002c00604ff75b2 */ /* 0x0004620008000100 */
[----:B------:R2:W1:Y:S01]  /*10f0*/  SYNCS.EXCH.64 URZ, [UR4+0x2b8], UR6 ;  /* 0x0002b80604ff75b2 */ /* 0x0004620008000100 */
[----:B------:R2:W1:Y:S02]  /*1100*/  SYNCS.EXCH.64 URZ, [UR4+0x2c8], UR6 ;  /* 0x0002c80604ff75b2 */ /* 0x0004640008000100 */
[----:B--2---:R-:W-:Y:S01]  /*1110*/  NOP ;  /* 0x0000000000007918 */ /* 0x004fe20000000000 */
.L_x_15:
[----:B-1----:R-:W1:Y:S01]  /*1120*/  LDCU UR4, c[0x0][0x36c] ;  /* 0x00006d80ff0477ac */ /* 0x002e620008000800 */
[----:B------:R-:W-:Y:S01]  /*1130*/  ISETP.NE.OR P3, PT, R0, 0x2, !P3 ;  /* 0x000000020000780c */ /* 0x000fe20005f65670 */
[----:B------:R-:W-:Y:S01]  /*1140*/  NOP ;  /* 0x0000000000007918 */ /* 0x000fe20000000000 */
[----:B------:R-:W-:Y:S01]  /*1150*/  LOP3.LUT R0, R93, 0x1f, RZ, 0xc0, !PT ;  /* 0x0000001f5d007812 */ /* 0x000fe200078ec0ff */
[----:B------:R-:W-:Y:S02]  /*1160*/  UISETP.NE.AND UP4, UPT, UR17, URZ, UPT ;  /* 0x000000ff1100728c */ /* 0x000fe4000bf85270 */
[----:B-1----:R-:W-:-:S09]  /*1170*/  UISETP.EQ.U32.AND UP5, UPT, UR4, 0x1, UPT ;  /* 0x000000010400788c */ /* 0x002fd2000bfa2070 */
[----:B------:R-:W-:Y:S05]  /*1180*/  BRA.U !UP5, `(.L_x_16) ;  /* 0x000000010d087547 */ /* 0x000fea000b800000 */
[----:B---34-:R-:W-:Y:S01]  /*1190*/  UCGABAR_ARV ;  /* 0x00000000000079c7 */ /* 0x018fe20008000000 */
[----:B------:R-:W-:Y:S05]  /*11a0*/  BRA `(.L_x_17) ;  /* 0x0000000000047947 */ /* 0x000fea0003800000 */
.L_x_16:
[----:B---34-:R-:W-:Y:S01]  /*11b0*/  NOP ;  /* 0x0000000000007918 */ /* 0x018fe20000000000 */
.L_x_17:
[----:B------:R-:W1:Y:S01]  /*11c0*/  S2UR UR16, SR_CTAID.X ;  /* 0x00000000001079c3 */ /* 0x000e620000002500 */
[----:B------:R-:W-:-:S05]  /*11d0*/  CS2R.32 R3, SR_CgaSize ;  /* 0x0000000000037805 */ /* 0x000fca0000008a00 */
[----:B------:R-:W-:-:S05]  /*11e0*/  IMAD R3, R3, -0xa0, RZ ;  /* 0xffffff6003037824 */ /* 0x000fca00078e02ff */
[----:B------:R-:W-:-:S14]  /*11f0*/  R2UR UR5, R3 ;  /* 0x00000000030572ca */ /* 0x000fdc00000e0000 */
[----:B------:R-:W2:Y:S01]  /*1200*/  LDCU UR5, c[0x0][UR5+0x2b0] ;  /* 0x00005600050577ac */ /* 0x000ea20008000800 */
[----:B------:R-:W-:-:S05]  /*1210*/  CS2R.32 R3, SR_CgaSize ;  /* 0x0000000000037805 */ /* 0x000fca0000008a00 */
[----:B------:R-:W-:-:S05]  /*1220*/  IMAD R3, R3, -0xa0, RZ ;  /* 0xffffff6003037824 */ /* 0x000fca00078e02ff */
[----:B------:R-:W-:-:S14]  /*1230*/  R2UR UR4, R3 ;  /* 0x00000000030472ca */ /* 0x000fdc00000e0000 */
[----:B------:R-:W3:Y:S01]  /*1240*/  LDCU UR4, c[0x0][UR4+0x2b4] ;  /* 0x00005680040477ac */ /* 0x000ee20008000800 */
[----:B------:R-:W4:Y:S01]  /*1250*/  S2UR UR20, SR_CTAID.Y ;  /* 0x00000000001479c3 */ /* 0x000f220000002600 */
[----:B------:R-:W-:-:S05]  /*1260*/  CS2R.32 R3, SR_CgaSize ;  /* 0x0000000000037805 */ /* 0x000fca0000008a00 */
[----:B------:R-:W-:-:S05]  /*1270*/  IMAD R3, R3, -0xa0, RZ ;  /* 0xffffff6003037824 */ /* 0x000fca00078e02ff */
[----:B------:R-:W-:-:S14]  /*1280*/  R2UR UR59, R3 ;  /* 0x00000000033b72ca */ /* 0x000fdc00000e0000 */
[----:B------:R-:W3:Y:S01]  /*1290*/  LDCU UR59, c[0x0][UR59+0x2a0] ;  /* 0x000054003b3b77ac */ /* 0x000ee20008000800 */
[----:B------:R-:W-:-:S05]  /*12a0*/  CS2R.32 R3, SR_CgaSize ;  /* 0x0000000000037805 */ /* 0x000fca0000008a00 */
[----:B------:R-:W-:-:S05]  /*12b0*/  IMAD R3, R3, -0xa0, RZ ;  /* 0xffffff6003037824 */ /* 0x000fca00078e02ff */
[----:B------:R-:W-:-:S14]  /*12c0*/  R2UR UR62, R3 ;  /* 0x00000000033e72ca */ /* 0x000fdc00000e0000 */
[----:B------:R-:W3:Y:S01]  /*12d0*/  LDCU UR62, c[0x0][UR62+0x2a4] ;  /* 0x000054803e3e77ac */ /* 0x000ee20008000800 */
[----:B------:R-:W3:Y:S01]  /*12e0*/  S2UR UR7, SR_CgaCtaId ;  /* 0x00000000000779c3 */ /* 0x000ee20000008800 */
[----:B------:R-:W3:Y:S01]  /*12f0*/  LDCU UR21, c[0x0][0xb24] ;  /* 0x00016480ff1577ac */ /* 0x000ee20008000800 */
[----:B------:R-:W3:Y:S01]  /*1300*/  LDCU UR42, c[0x0][0xb24] ;  /* 0x00016480ff2a77ac */ /* 0x000ee20008000800 */
[----:B-1----:R-:W-:Y:S01]  /*1310*/  I2FP.F32.U32 R3, UR16 ;  /* 0x0000001000037c45 */ /* 0x002fe20008201000 */
[----:B------:R-:W1:Y:S04]  /*1320*/  LDCU UR29, c[0x0][0xb30] ;  /* 0x00016600ff1d77ac */ /* 0x000e680008000800 */
[----:B--2---:R-:W-:Y:S01]  /*1330*/  FMUL R3, R3, UR5 ;  /* 0x0000000503037c20 */ /* 0x004fe20008400000 */
[----:B------:R-:W-:Y:S01]  /*1340*/  UMOV UR34, 0x11 ;  /* 0x0000001100227882 */ /* 0x000fe20000000000 */
[----:B----4-:R-:W-:-:S04]  /*1350*/  I2FP.F32.U32 R2, UR20 ;  /* 0x0000001400027c45 */ /* 0x010fc80008201000 */
[----:B------:R-:W2:Y:S01]  /*1360*/  F2I.U32.TRUNC.NTZ R3, R3 ;  /* 0x0000000300037305 */ /* 0x000ea2000020f000 */
[----:B---3--:R-:W-:Y:S01]  /*1370*/  FMUL R2, R2, UR4 ;  /* 0x0000000402027c20 */ /* 0x008fe20008400000 */
[----:B------:R-:W-:Y:S02]  /*1380*/  ULOP3.LUT UR5, UR7, 0x4, URZ, 0xc0, !UPT ;  /* 0x0000000407057892 */ /* 0x000fe4000f8ec0ff */
[----:B------:R-:W-:-:S04]  /*1390*/  ULOP3.LUT UR49, UR7, 0x3, URZ, 0xc0, !UPT ;  /* 0x0000000307317892 */ /* 0x000fc8000f8ec0ff */
[----:B------:R-:W3:Y:S01]  /*13a0*/  F2I.U32.TRUNC.NTZ R2, R2 ;  /* 0x0000000200027305 */ /* 0x000ee2000020f000 */
[----:B------:R-:W-:Y:S02]  /*13b0*/  UISETP.GT.U32.AND UP0, UPT, UR5, 0xffff, UPT ;  /* 0x0000ffff0500788c */ /* 0x000fe4000bf04070 */
[----:B------:R-:W-:Y:S02]  /*13c0*/  UISETP.GT.U32.AND UP1, UPT, UR49, 0xffff, UPT ;  /* 0x0000ffff3100788c */ /* 0x000fe4000bf24070 */
[----:B------:R-:W-:Y:S01]  /*13d0*/  USEL UR26, UR5, 0xffff, !UP0 ;  /* 0x0000ffff051a7887 */ /* 0x000fe2000c000000 */
[----:B--2---:R-:W-:Y:S01]  /*13e0*/  R2UR UR4, R3 ;  /* 0x00000000030472ca */ /* 0x004fe200000e0000 */
[----:B------:R-:W-:Y:S02]  /*13f0*/  USHF.R.U32.HI UR32, URZ, 0x2, UR7 ;  /* 0x00000002ff207899 */ /* 0x000fe40008011607 */
[----:B------:R-:W-:Y:S02]  /*1400*/  USHF.L.U32 UR31, UR7, 0x8, URZ ;  /* 0x00000008071f7899 */ /* 0x000fe400080006ff */
[----:B------:R-:W-:-:S02]  /*1410*/  USHF.L.U32 UR30, UR7, 0xa, URZ ;  /* 0x0000000a071e7899 */ /* 0x000fc400080006ff */
[----:B------:R-:W-:Y:S01]  /*1420*/  USEL UR27, UR49, 0xffff, !UP1 ;  /* 0x0000ffff311b7887 */ /* 0x000fe2000c800000 */
[----:B---3--:R-:W-:Y:S02]  /*1430*/  R2UR UR6, R2 ;  /* 0x00000000020672ca */ /* 0x008fe400000e0000 */
[----:B------:R-:W-:-:S03]  /*1440*/  PRMT R2, RZ, 0x7610, R2 ;  /* 0x00007610ff027816 */ /* 0x000fc60000000002 */
[----:B------:R-:W-:-:S04]  /*1450*/  UIADD3 UR5, UPT, UPT, -UR4, URZ, URZ ;  /* 0x000000ff04057290 */ /* 0x000fc8000fffe1ff */
[----:B------:R-:W-:-:S04]  /*1460*/  UIMAD UR59, UR59, UR5, UR16 ;  /* 0x000000053b3b72a4 */ /* 0x000fc8000f8e0210 */
[----:B------:R-:W-:-:S04]  /*1470*/  UIADD3 UR4, UPT, UPT, -UR6, URZ, URZ ;  /* 0x000000ff06047290 */ /* 0x000fc8000fffe1ff */
[----:B------:R-:W-:Y:S01]  /*1480*/  UIMAD UR62, UR62, UR4, UR20 ;  /* 0x000000043e3e72a4 */ /* 0x000fe2000f8e0214 */
[----:B-1----:R-:W-:Y:S11]  /*1490*/  BRA.U UP4, `(.L_x_18) ;  /* 0x00000001046c7547 */ /* 0x002ff6000b800000 */
[----:B------:R-:W-:Y:S02]  /*14a0*/  UISETP.NE.AND UP0, UPT, UR62, URZ, UPT ;  /* 0x000000ff3e00728c */ /* 0x000fe4000bf05270 */
[----:B------:R-:W-:Y:S02]  /*14b0*/  UISETP.NE.AND UP1, UPT, UR62, 0x1, UPT ;  /* 0x000000013e00788c */ /* 0x000fe4000bf25270 */
[----:B------:R-:W-:Y:S02]  /*14c0*/  UISETP.NE.AND UP2, UPT, UR59, URZ, UP0 ;  /* 0x000000ff3b00728c */ /* 0x000fe40008745270 */
[----:B------:R-:W-:Y:S02]  /*14d0*/  USEL UR4, URZ, 0x10, UP1 ;  /* 0x00000010ff047887 */ /* 0x000fe40008800000 */
[----:B------:R-:W-:Y:S02]  /*14e0*/  USEL UR11, URZ, 0x1, UP2 ;  /* 0x00000001ff0b7887 */ /* 0x000fe40009000000 */
[----:B------:R-:W-:-:S02]  /*14f0*/  UISETP.NE.AND UP2, UPT, UR59, URZ, UPT ;  /* 0x000000ff3b00728c */ /* 0x000fc4000bf45270 */
[----:B------:R-:W-:Y:S02]  /*1500*/  USEL UR5, URZ, 0x2, UP0 ;  /* 0x00000002ff057887 */ /* 0x000fe40008000000 */
[----:B------:R-:W-:Y:S02]  /*1510*/  USEL UR9, UR4, 0x10, UP2 ;  /* 0x0000001004097887 */ /* 0x000fe40009000000 */
[----:B------:R-:W-:Y:S02]  /*1520*/  UISETP.NE.AND UP2, UPT, UR59, 0x1, UPT ;  /* 0x000000013b00788c */ /* 0x000fe4000bf45270 */
[----:B------:R-:W-:Y:S02]  /*1530*/  USEL UR4, URZ, 0x20, UP1 ;  /* 0x00000020ff047887 */ /* 0x000fe40008800000 */
[----:B------:R-:W-:Y:S02]  /*1540*/  USEL UR7, UR5, 0x2, UP2 ;  /* 0x0000000205077887 */ /* 0x000fe40009000000 */
[----:B------:R-:W-:-:S02]  /*1550*/  USEL UR10, UR4, 0x20, UP2 ;  /* 0x00000020040a7887 */ /* 0x000fc40009000000 */
[----:B------:R-:W-:Y:S02]  /*1560*/  UISETP.NE.AND UP2, UPT, UR59, 0x2, UPT ;  /* 0x000000023b00788c */ /* 0x000fe4000bf45270 */
[----:B------:R-:W-:Y:S02]  /*1570*/  USEL UR6, URZ, 0x4, UP0 ;  /* 0x00000004ff067887 */ /* 0x000fe40008000000 */
[----:B------:R-:W-:Y:S02]  /*1580*/  USEL UR4, URZ, 0x8, UP0 ;  /* 0x00000008ff047887 */ /* 0x000fe40008000000 */
[----:B------:R-:W-:Y:S02]  /*1590*/  USEL UR5, URZ, 0x40, UP1 ;  /* 0x00000040ff057887 */ /* 0x000fe40008800000 */
[----:B------:R-:W-:Y:S02]  /*15a0*/  USEL UR8, UR6, 0x4, UP2 ;  /* 0x0000000406087887 */ /* 0x000fe40009000000 */
[----:B------:R-:W-:-:S02]  /*15b0*/  UISETP.NE.AND UP0, UPT, UR59, 0x3, UPT ;  /* 0x000000033b00788c */ /* 0x000fc4000bf05270 */
[----:B------:R-:W-:Y:S02]  /*15c0*/  UIADD3 UR6, UPT, UPT, UR7, UR9, UR11 ;  /* 0x0000000907067290 */ /* 0x000fe4000fffe00b */
[----:B------:R-:W-:Y:S02]  /*15d0*/  USEL UR7, UR5, 0x40, UP2 ;  /* 0x0000004005077887 */ /* 0x000fe40009000000 */
[----:B------:R-:W-:Y:S02]  /*15e0*/  USEL UR12, URZ, 0x80, UP1 ;  /* 0x00000080ff0c7887 */ /* 0x000fe40008800000 */
[----:B------:R-:W-:Y:S02]  /*15f0*/  USEL UR4, UR4, 0x8, UP0 ;  /* 0x0000000804047887 */ /* 0x000fe40008000000 */
[----:B------:R-:W-:Y:S02]  /*1600*/  UIADD3 UR5, UPT, UPT, UR8, UR10, UR6 ;  /* 0x0000000a08057290 */ /* 0x000fe4000fffe006 */
[----:B------:R-:W-:-:S02]  /*1610*/  USEL UR6, UR12, 0x80, UP0 ;  /* 0x000000800c067887 */ /* 0x000fc40008000000 */
[----:B------:R-:W-:-:S04]  /*1620*/  UIADD3 UR4, UPT, UPT, UR4, UR7, UR5 ;  /* 0x0000000704047290 */ /* 0x000fc8000fffe005 */
[----:B------:R-:W-:-:S06]  /*1630*/  UIADD3 UR4, UPT, UPT, UR4, UR6, URZ ;  /* 0x0000000604047290 */ /* 0x000fcc000fffe0ff */
[----:B------:R-:W-:-:S07]  /*1640*/  MOV R2, UR4 ;  /* 0x0000000400027c02 */ /* 0x000fce0008000f00 */
.L_x_18:
[----:B------:R-:W1:Y:S01]  /*1650*/  S2UR UR36, SR_CTAID.Z ;  /* 0x00000000002479c3 */ /* 0x000e620000002700 */
[----:B------:R-:W-:Y:S01]  /*1660*/  UISETP.GE.AND UP0, UPT, UR21, 0x1, UPT ;  /* 0x000000011500788c */ /* 0x000fe2000bf06270 */
[----:B------:R-:W-:-:S08]  /*1670*/  UMOV UR33, 0xf ;  /* 0x0000000f00217882 */ /* 0x000fd00000000000 */
[----:B------:R-:W-:Y:S05]  /*1680*/  BRA.U !UP0, `(.L_x_19) ;  /* 0x0000000108d47547 */ /* 0x000fea000b800000 */
[----:B------:R-:W2:Y:S01]  /*1690*/  LDCU.128 UR12, c[0x0][0xb10] ;  /* 0x00016200ff0c77ac */ /* 0x000ea20008000c00 */
[----:B------:R-:W3:Y:S01]  /*16a0*/  LDCU UR6, c[0x0][0x370] ;  /* 0x00006e00ff0677ac */ /* 0x000ee20008000800 */
[----:B------:R-:W4:Y:S01]  /*16b0*/  LDCU UR5, c[0x0][0x374] ;  /* 0x00006e80ff0577ac */ /* 0x000f220008000800 */
[----:B------:R-:W1:Y:S01]  /*16c0*/  LDCU UR28, c[0x0][0xb0c] ;  /* 0x00016180ff1c77ac */ /* 0x000e620008000800 */
[----:B------:R-:W1:Y:S01]  /*16d0*/  LDCU UR4, c[0x0][0xb20] ;  /* 0x00016400ff0477ac */ /* 0x000e620008000800 */
[----:B------:R-:W1:Y:S01]  /*16e0*/  LDCU.64 UR8, c[0x0][0xb28] ;  /* 0x00016500ff0877ac */ /* 0x000e620008000a00 */
[----:B--2---:R-:W-:Y:S02]  /*16f0*/  UISETP.NE.AND UP0, UPT, UR14, 0x1, UPT ;  /* 0x000000010e00788c */ /* 0x004fe4000bf05270 */
[----:B----4-:R-:W-:Y:S02]  /*1700*/  UIMAD.WIDE.U32 UR10, UR5, UR15, URZ ;  /* 0x0000000f050a72a5 */ /* 0x010fe4000f8e00ff */
[----:B---3--:R-:W-:-:S02]  /*1710*/  UIMAD.WIDE.U32 UR22, UR6, UR12, URZ ;  /* 0x0000000c061672a5 */ /* 0x008fc4000f8e00ff */
[----:B-1----:R-:W-:Y:S02]  /*1720*/  UISETP.NE.AND UP1, UPT, UR28, 0x1, UPT ;  /* 0x000000011c00788c */ /* 0x002fe4000bf25270 */
[----:B------:R-:W-:Y:S01]  /*1730*/  UISETP.NE.AND UP2, UPT, UR21, 0x1, UPT ;  /* 0x000000011500788c */ /* 0x000fe2000bf45270 */
[----:B------:R-:W-:Y:S02]  /*1740*/  UMOV UR10, UR11 ;  /* 0x0000000b000a7c82 */ /* 0x000fe40008000000 */
[----:B------:R-:W-:Y:S01]  /*1750*/  UMOV UR22, UR23 ;  /* 0x0000001700167c82 */ /* 0x000fe20008000000 */
[----:B------:R-:W-:Y:S02]  /*1760*/  @UP0 USHF.R.U32.HI UR5, URZ, UR4, UR10 ;  /* 0x00000004ff050299 */ /* 0x000fe4000801160a */
[----:B------:R-:W-:Y:S02]  /*1770*/  UIMAD.WIDE.U32 UR24, UR20, UR15, URZ ;  /* 0x0000000f141872a5 */ /* 0x000fe4000f8e00ff */
[----:B------:R-:W-:-:S02]  /*1780*/  UIMAD.WIDE.U32 UR10, UR5, UR8, URZ ;  /* 0x00000008050a72a5 */ /* 0x000fc4000f8e00ff */
[----:B------:R-:W-:Y:S02]  /*1790*/  @UP1 USHF.R.U32.HI UR6, URZ, UR13, UR22 ;  /* 0x0000000dff061299 */ /* 0x000fe40008011616 */
[----:B------:R-:W-:Y:S02]  /*17a0*/  UIMAD.WIDE.U32 UR18, UR16, UR12, URZ ;  /* 0x0000000c101272a5 */ /* 0x000fe4000f8e00ff */
[----:B------:R-:W-:Y:S01]  /*17b0*/  UIMAD.WIDE.U32 UR22, UR6, UR8, URZ ;  /* 0x00000008061672a5 */ /* 0x000fe2000f8e00ff */
[----:B------:R-:W-:Y:S01]  /*17c0*/  UMOV UR24, UR25 ;  /* 0x0000001900187c82 */ /* 0x000fe20008000000 */
[----:B------:R-:W-:Y:S01]  /*17d0*/  UMOV UR10, UR11 ;  /* 0x0000000b000a7c82 */ /* 0x000fe20008000000 */
[----:B------:R-:W-:Y:S02]  /*17e0*/  USHF.R.U32.HI UR24, URZ, UR4, UR24 ;  /* 0x00000004ff187299 */ /* 0x000fe40008011618 */
[----:B------:R-:W-:Y:S02]  /*17f0*/  @UP2 USHF.R.U32.HI UR5, URZ, UR9, UR10 ;  /* 0x00000009ff052299 */ /* 0x000fe4000801160a */
[----:B------:R-:W-:Y:S01]  /*1800*/  UMOV UR7, UR23 ;  /* 0x0000001700077c82 */ /* 0x000fe20008000000 */
[----:B------:R-:W-:Y:S01]  /*1810*/  UMOV UR18, UR19 ;  /* 0x0000001300127c82 */ /* 0x000fe20008000000 */
[----:B------:R-:W-:-:S02]  /*1820*/  @UP2 USHF.R.U32.HI UR6, URZ, UR9, UR7 ;  /* 0x00000009ff062299 */ /* 0x000fc40008011607 */
[----:B------:R-:W-:Y:S02]  /*1830*/  USHF.R.U32.HI UR18, URZ, UR13, UR18 ;  /* 0x0000000dff127299 */ /* 0x000fe40008011612 */
[----:B------:R-:W-:Y:S02]  /*1840*/  USEL UR4, UR20, UR24, !UP0 ;  /* 0x0000001814047287 */ /* 0x000fe4000c000000 */
[----:B------:R-:W-:Y:S02]  /*1850*/  UIMAD UR7, UR5, UR21, URZ ;  /* 0x00000015050772a4 */ /* 0x000fe4000f8e02ff */
[----:B------:R-:W-:Y:S02]  /*1860*/  USEL UR5, UR16, UR18, !UP1 ;  /* 0x0000001210057287 */ /* 0x000fe4000c800000 */
[----:B------:R-:W-:Y:S02]  /*1870*/  UIMAD UR12, UR6, UR21, URZ ;  /* 0x00000015060c72a4 */ /* 0x000fe4000f8e02ff */
[----:B------:R-:W-:-:S02]  /*1880*/  UISETP.GE.AND UP0, UPT, UR4, UR7, UPT ;  /* 0x000000070400728c */ /* 0x000fc4000bf06270 */
[----:B------:R-:W-:Y:S02]  /*1890*/  UIMAD.WIDE.U32 UR10, UR4, UR8, URZ ;  /* 0x00000008040a72a5 */ /* 0x000fe4000f8e00ff */
[----:B------:R-:W-:Y:S02]  /*18a0*/  UISETP.GE.OR UP0, UPT, UR5, UR12, UP0 ;  /* 0x0000000c0500728c */ /* 0x000fe40008706670 */
[----:B------:R-:W-:Y:S02]  /*18b0*/  UIMAD.WIDE.U32 UR12, UR5, UR8, URZ ;  /* 0x00000008050c72a5 */ /* 0x000fe4000f8e00ff */
[----:B------:R-:W-:Y:S01]  /*18c0*/  UIADD3 UR10, UPT, UPT, -UR4, URZ, URZ ;  /* 0x000000ff040a7290 */ /* 0x000fe2000fffe1ff */
[----:B------:R-:W-:Y:S01]  /*18d0*/  UMOV UR8, UR11 ;  /* 0x0000000b00087c82 */ /* 0x000fe20008000000 */
[----:B------:R-:W-:Y:S02]  /*18e0*/  UIADD3 UR11, UPT, UPT, -UR5, URZ, URZ ;  /* 0x000000ff050b7290 */ /* 0x000fe4000fffe1ff */
[----:B------:R-:W-:-:S03]  /*18f0*/  USHF.R.U32.HI UR8, URZ, UR9, UR8 ;  /* 0x00000009ff087299 */ /* 0x000fc60008011608 */
[----:B------:R-:W-:Y:S01]  /*1900*/  @!UP0 UMOV UR7, UR13 ;  /* 0x0000000d00078c82 */ /* 0x000fe20008000000 */
[----:B------:R-:W-:Y:S02]  /*1910*/  UIMAD UR20, UR14, UR10, UR20 ;  /* 0x0000000a0e1472a4 */ /* 0x000fe4000f8e0214 */
[----:B------:R-:W-:Y:S02]  /*1920*/  USEL UR8, UR4, UR8, !UP2 ;  /* 0x0000000804087287 */ /* 0x000fe4000d000000 */
[----:B------:R-:W-:Y:S02]  /*1930*/  @!UP0 USHF.R.U32.HI UR7, URZ, UR9, UR7 ;  /* 0x00000009ff078299 */ /* 0x000fe40008011607 */
[----:B------:R-:W-:Y:S02]  /*1940*/  UIADD3 UR9, UPT, UPT, -UR8, URZ, URZ ;  /* 0x000000ff08097290 */ /* 0x000fe4000fffe1ff */
[----:B------:R-:W-:Y:S02]  /*1950*/  @!UP0 USEL UR7, UR5, UR7, !UP2 ;  /* 0x0000000705078287 */ /* 0x000fe4000d000000 */
[----:B------:R-:W-:-:S02]  /*1960*/  UIMAD UR9, UR21, UR9, UR4 ;  /* 0x00000009150972a4 */ /* 0x000fc4000f8e0204 */
[----:B------:R-:W-:Y:S02]  /*1970*/  @!UP0 UIADD3 UR8, UPT, UPT, UR8, -UR7, URZ ;  /* 0x8000000708088290 */ /* 0x000fe4000fffe0ff */
[----:B------:R-:W-:Y:S02]  /*1980*/  @!UP0 UIMAD UR6, UR9, UR6, UR7 ;  /* 0x00000006090682a4 */ /* 0x000fe4000f8e0207 */
[----:B------:R-:W-:Y:S02]  /*1990*/  @!UP0 UIMAD UR4, UR8, UR21, UR5 ;  /* 0x00000015080482a4 */ /* 0x000fe4000f8e0205 */
[----:B------:R-:W-:Y:S02]  /*19a0*/  UIMAD UR16, UR28, UR11, UR16 ;  /* 0x0000000b1c1072a4 */ /* 0x000fe4000f8e0210 */
[----:B------:R-:W-:Y:S01]  /*19b0*/  UIMAD UR20, UR4, UR14, UR20 ;  /* 0x0000000e041472a4 */ /* 0x000fe2000f8e0214 */
[----:B------:R-:W-:Y:S02]  /*19c0*/  @!UP0 UMOV UR5, UR6 ;  /* 0x0000000600058c82 */ /* 0x000fe40008000000 */
[----:B------:R-:W-:-:S12]  /*19d0*/  UIMAD UR16, UR5, UR28, UR16 ;  /* 0x0000001c051072a4 */ /* 0x000fd8000f8e0210 */
.L_x_19:
[----:B------:R-:W-:Y:S02]  /*19e0*/  UISETP.NE.AND UP1, UPT, UR29, 0x1, UPT ;  /* 0x000000011d00788c */ /* 0x000fe4000bf25270 */
[----:B------:R-:W-:Y:S02]  /*19f0*/  ULOP3.LUT UR27, UR27, 0xffff, URZ, 0xc0, !UPT ;  /* 0x0000ffff1b1b7892 */ /* 0x000fe4000f8ec0ff */
[----:B------:R-:W-:Y:S02]  /*1a00*/  ULOP3.LUT UR26, UR26, 0xffff, URZ, 0xc0, !UPT ;  /* 0x0000ffff1a1a7892 */ /* 0x000fe4000f8ec0ff */
[----:B------:R-:W-:Y:S02]  /*1a10*/  UISETP.NE.AND UP0, UPT, UR17, 0x2, UPT ;  /* 0x000000021100788c */ /* 0x000fe4000bf05270 */
[----:B------:R-:W-:Y:S02]  /*1a20*/  ULOP3.LUT UR31, UR31, 0x400, URZ, 0xc0, !UPT ;  /* 0x000004001f1f7892 */ /* 0x000fe4000f8ec0ff */
[----:B------:R-:W-:-:S02]  /*1a30*/  ULOP3.LUT UR30, UR30, 0xc00, URZ, 0xc0, !UPT ;  /* 0x00000c001e1e7892 */ /* 0x000fc4000f8ec0ff */
[----:B------:R-:W-:Y:S02]  /*1a40*/  USHF.L.U32 UR27, UR34, UR27, URZ ;  /* 0x0000001b221b7299 */ /* 0x000fe400080006ff */
[----:B------:R-:W-:Y:S01]  /*1a50*/  USHF.L.U32 UR26, UR33, UR26, URZ ;  /* 0x0000001a211a7299 */ /* 0x000fe200080006ff */
[----:B------:R-:W-:Y:S11]  /*1a60*/  BRA.U UP1, `(.L_x_20) ;  /* 0x0000000101447547 */ /* 0x000ff6000b800000 */
[----:B------:R-:W2:Y:S01]  /*1a70*/  LDCU.128 UR8, c[0x0][0xb10] ;  /* 0x00016200ff0877ac */ /* 0x000ea20008000c00 */
[----:B------:R-:W3:Y:S01]  /*1a80*/  LDCU UR12, c[0x0][0xb0c] ;  /* 0x00016180ff0c77ac */ /* 0x000ee20008000800 */
[----:B------:R-:W4:Y:S01]  /*1a90*/  LDCU UR13, c[0x0][0xb20] ;  /* 0x00016400ff0d77ac */ /* 0x000f220008000800 */
[----:B--2---:R-:W-:Y:S02]  /*1aa0*/  UIMAD.WIDE.U32 UR6, UR16, UR8, URZ ;  /* 0x00000008100672a5 */ /* 0x004fe4000f8e00ff */
[----:B------:R-:W-:Y:S02]  /*1ab0*/  UIMAD.WIDE.U32 UR4, UR20, UR11, URZ ;  /* 0x0000000b140472a5 */ /* 0x000fe4000f8e00ff */
[----:B---3--:R-:W-:Y:S02]  /*1ac0*/  UISETP.NE.AND UP2, UPT, UR12, 0x1, UPT ;  /* 0x000000010c00788c */ /* 0x008fe4000bf45270 */
[----:B------:R-:W-:Y:S01]  /*1ad0*/  UISETP.NE.AND UP1, UPT, UR10, 0x1, UPT ;  /* 0x000000010a00788c */ /* 0x000fe2000bf25270 */
[----:B------:R-:W-:-:S02]  /*1ae0*/  UMOV UR6, UR7 ;  /* 0x0000000700067c82 */ /* 0x000fc40008000000 */
[----:B------:R-:W-:Y:S01]  /*1af0*/  UMOV UR4, UR5 ;  /* 0x0000000500047c82 */ /* 0x000fe20008000000 */
[----:B------:R-:W-:Y:S02]  /*1b00*/  USHF.R.U32.HI UR6, URZ, UR9, UR6 ;  /* 0x00000009ff067299 */ /* 0x000fe40008011606 */
[----:B----4-:R-:W-:Y:S02]  /*1b10*/  USHF.R.U32.HI UR4, URZ, UR13, UR4 ;  /* 0x0000000dff047299 */ /* 0x010fe40008011604 */
[----:B------:R-:W-:Y:S02]  /*1b20*/  USEL UR5, UR16, UR6, !UP2 ;  /* 0x0000000610057287 */ /* 0x000fe4000d000000 */
[----:B------:R-:W-:-:S04]  /*1b30*/  USEL UR4, UR20, UR4, !UP1 ;  /* 0x0000000414047287 */ /* 0x000fc8000c800000 */
[----:B------:R-:W-:Y:S02]  /*1b40*/  UIADD3 UR6, UPT, UPT, UR5, -UR4, URZ ;  /* 0x8000000405067290 */ /* 0x000fe4000fffe0ff */
[----:B------:R-:W-:Y:S02]  /*1b50*/  UIADD3 UR4, UPT, UPT, -UR5, UR4, URZ ;  /* 0x0000000405047290 */ /* 0x000fe4000fffe1ff */
[----:B------:R-:W-:Y:S02]  /*1b60*/  UIMAD UR20, UR6, UR10, UR20 ;  /* 0x0000000a061472a4 */ /* 0x000fe4000f8e0214 */
[----:B------:R-:W-:-:S12]  /*1b70*/  UIMAD UR16, UR4, UR12, UR16 ;  /* 0x0000000c041072a4 */ /* 0x000fd8000f8e0210 */
.L_x_20:
[----:B------:R-:W-:Y:S05]  /*1b80*/  BRA.U !UP5, `(.L_x_21) ;  /* 0x000000010d0c7547 */ /* 0x000fea000b800000 */
[----:B------:R-:W-:Y:S01]  /*1b90*/  UCGABAR_WAIT ;  /* 0x0000000000007dc7 */ /* 0x000fe20008000000 */
[----:B------:R-:W-:Y:S01]  /*1ba0*/  CCTL.IVALL ;  /* 0x00000000ff00798f */ /* 0x000fe20002000000 */
[----:B------:R-:W-:Y:S05]  /*1bb0*/  BRA `(.L_x_22) ;  /* 0x0000000000047947 */ /* 0x000fea0003800000 */
.L_x_21:
[----:B------:R-:W-:Y:S06]  /*1bc0*/  BAR.SYNC.DEFER_BLOCKING 0x0 ;  /* 0x0000000000007b1d */ /* 0x000fec0000010000 */
.L_x_22:
[----:B------:R-:W-:Y:S05]  /*1bd0*/  BRA.U UP0, `(.L_x_23) ;  /* 0x0000002100fc7547 */ /* 0x000fea000b800000 */
[----:B------:R-:W2:Y:S01]  /*1be0*/  LDCU UR7, c[0x0][0x38c] ;  /* 0x00007180ff0777ac */ /* 0x000ea20008000800 */
[----:B------:R-:W3:Y:S01]  /*1bf0*/  S2UR UR8, SR_CgaCtaId ;  /* 0x00000000000879c3 */ /* 0x000ee20000008800 */
[----:B------:R-:W-:Y:S01]  /*1c00*/  PLOP3.LUT P1, PT, PT, PT, UP3, 0x80, 0x8 ;  /* 0x000000000008781c */ /* 0x000fe20003f2f038 */
[----:B------:R-:W-:Y:S01]  /*1c10*/  IMAD.MOV.U32 R12, RZ, RZ, 0x1 ;  /* 0x00000001ff0c7424 */ /* 0x000fe200078e00ff */
[----:B------:R-:W-:Y:S01]  /*1c20*/  UMOV UR21, 0x400 ;  /* 0x0000040000157882 */ /* 0x000fe20000000000 */
[----:B------:R-:W-:Y:S01]  /*1c30*/  UISETP.NE.AND UP1, UPT, UR17, URZ, UPT ;  /* 0x000000ff1100728c */ /* 0x000fe2000bf25270 */
[----:B------:R-:W-:Y:S01]  /*1c40*/  ISETP.EQ.OR P2, PT, R0, RZ, P3 ;  /* 0x000000ff0000720c */ /* 0x000fe20001f42670 */
[----:B------:R-:W-:Y:S01]  /*1c50*/  USHF.L.U32 UR5, UR32, 0x5, URZ ;  /* 0x0000000520057899 */ /* 0x000fe200080006ff */
[----:B------:R-:W-:Y:S02]  /*1c60*/  PLOP3.LUT P1, PT, P1, PT, PT, 0x8, 0x80 ;  /* 0x000000000080781c */ /* 0x000fe40000f2e170 */
[----:B------:R-:W-:Y:S01]  /*1c70*/  CS2R R10, SRZ ;  /* 0x00000000000a7805 */ /* 0x000fe2000001ff00 */
[----:B------:R-:W-:Y:S01]  /*1c80*/  IMAD.MOV.U32 R9, RZ, RZ, RZ ;  /* 0x000000ffff097224 */ /* 0x000fe200078e00ff */
[----:B------:R-:W4:Y:S01]  /*1c90*/  LDCU UR43, c[0x0][0x370] ;  /* 0x00006e00ff2b77ac */ /* 0x000f220008000800 */
[----:B------:R-:W-:Y:S01]  /*1ca0*/  IMAD.MOV.U32 R8, RZ, RZ, 0x1 ;  /* 0x00000001ff087424 */ /* 0x000fe200078e00ff */
[----:B------:R-:W-:Y:S01]  /*1cb0*/  USEL UR25, UR38, 0x2, UP1 ;  /* 0x0000000226197887 */ /* 0x000fe20008800000 */
[----:B------:R-:W1:Y:S01]  /*1cc0*/  LDCU.64 UR28, c[0x0][0x348] ;  /* 0x00006900ff1c77ac */ /* 0x000e620008000a00 */
[----:B--2---:R-:W-:-:S02]  /*1cd0*/  UIADD3 UR6, UPT, UPT, UR7, 0x1f, URZ ;  /* 0x0000001f07067890 */ /* 0x004fc4000fffe0ff */
[----:B------:R-:W-:Y:S02]  /*1ce0*/  UIADD3 UR48, UPT, UPT, UR7, 0x3e, URZ ;  /* 0x0000003e07307890 */ /* 0x000fe4000fffe0ff */
[----:B------:R-:W-:Y:S02]  /*1cf0*/  USHF.R.S32.HI UR4, URZ, 0x1f, UR6 ;  /* 0x0000001fff047899 */ /* 0x000fe40008011406 */
[----:B---3--:R-:W-:Y:S02]  /*1d00*/  ULEA UR21, UR8, UR21, 0x18 ;  /* 0x0000001508157291 */ /* 0x008fe4000f8ec0ff */
[----:B------:R-:W-:Y:S02]  /*1d10*/  ULEA.HI UR4, UR4, UR6, URZ, 0x5 ;  /* 0x0000000604047291 */ /* 0x000fe4000f8f28ff */
[----:B------:R-:W-:Y:S02]  /*1d20*/  UIADD3 UR6, UPT, UPT, UR7, -0x1, URZ ;  /* 0xffffffff07067890 */ /* 0x000fe4000fffe0ff */
[----:B------:R-:W-:-:S02]  /*1d30*/  USHF.R.S32.HI UR45, URZ, 0x5, UR4 ;  /* 0x00000005ff2d7899 */ /* 0x000fc40008011404 */
[----:B------:R-:W-:Y:S02]  /*1d40*/  UISETP.GE.U32.AND UP2, UPT, UR6, -0x3f, UPT ;  /* 0xffffffc10600788c */ /* 0x000fe4000bf46070 */
[----:B------:R-:W-:Y:S01]  /*1d50*/  UISETP.LT.U32.AND UP0, UPT, UR45, 0x22, UPT ;  /* 0x000000222d00788c */ /* 0x000fe2000bf01070 */
[----:B------:R-:W2:Y:S03]  /*1d60*/  LDCU UR41, c[0x0][0x374] ;  /* 0x00006e80ff2977ac */ /* 0x000ea60008000800 */
[----:B------:R-:W-:Y:S02]  /*1d70*/  USEL UR44, UR45, 0x22, UP0 ;  /* 0x000000222d2c7887 */ /* 0x000fe40008000000 */
[----:B------:R-:W-:Y:S02]  /*1d80*/  ULOP3.LUT UR46, UR5, 0x20, URZ, 0xe2, !UPT ;  /* 0x00000020052e7892 */ /* 0x000fe4000f8ee2ff */
[----:B------:R-:W-:-:S02]  /*1d90*/  UIADD3 UR24, UPT, UPT, UR44, -0x1, URZ ;  /* 0xffffffff2c187890 */ /* 0x000fc4000fffe0ff */
[----:B------:R-:W-:Y:S02]  /*1da0*/  @UP2 UIADD3 UR24, UPT, UPT, UR44, URZ, URZ ;  /* 0x000000ff2c182290 */ /* 0x000fe4000fffe0ff */
[----:B------:R-:W-:Y:S02]  /*1db0*/  UIADD3 UR38, UPT, UPT, UR21, 0x4600, UR31 ;  /* 0x0000460015267890 */ /* 0x000fe4000fffe01f */
[----:B------:R-:W-:Y:S02]  /*1dc0*/  UIADD3 UR37, UPT, UPT, UR21, 0x15600, UR30 ;  /* 0x0001560015257890 */ /* 0x000fe4000fffe01e */
[----:B------:R-:W-:Y:S02]  /*1dd0*/  UIADD3 UR47, UPT, UPT, UR45, -UR44, URZ ;  /* 0x8000002c2d2f7290 */ /* 0x000fe4000fffe0ff */
[----:B------:R-:W-:Y:S01]  /*1de0*/  UIADD3 UR24, UPT, UPT, UR24, 0x1, URZ ;  /* 0x0000000118187890 */ /* 0x000fe2000fffe0ff */
[----:B-12-4-:R-:W-:-:S11]  /*1df0*/  UMOV UR7, URZ ;  /* 0x000000ff00077c82 */ /* 0x016fd60008000000 */
.L_x_43:
[----:B-1----:R-:W1:Y:S02]  /*1e00*/  S2UR UR4, SR_CgaCtaId ;  /* 0x00000000000479c3 */ /* 0x002e640000008800 */
[----:B-1----:R-:W-:-:S09]  /*1e10*/  UISETP.NE.AND UP0, UPT, UR4, URZ, UPT ;  /* 0x000000ff0400728c */ /* 0x002fd2000bf05270 */
[----:B------:R-:W-:Y:S05]  /*1e20*/  BRA.U UP0, `(.L_x_24) ;  /* 0x0000000100287547 */ /* 0x000fea000b800000 */
[----:B------:R-:W-:Y:S02]  /*1e30*/  LEA R0, R9, UR21, 0x3 ;  /* 0x0000001509007c11 */ /* 0x000fe4000f8e18ff */
[----:B------:R-:W-:-:S04]  /*1e40*/  SHF.L.U32 R3, R8, 0x1f, RZ ;  /* 0x0000001f08037819 */ /* 0x000fc800000006ff */
[----:B------:R-:W1:Y:S02]  /*1e50*/  SYNCS.PHASECHK.TRANS64.TRYWAIT P0, [R0+URZ+0x2c0], R3 ;  /* 0x0002c003000075a7 */ /* 0x000e6400080011ff */
[----:B-1----:R-:W-:Y:S05]  /*1e60*/  @!P0 BRA `(.L_x_25) ;  /* 0x0000006c00dc8947 */ /* 0x002fea0003800000 */
.L_x_143:
[----:B------:R2:W-:Y:S01]  /*1e70*/  SYNCS.ARRIVE.TRANS64.A1T0 RZ, [R0+URZ+0x2b0], RZ ;  /* 0x0002b0ff00ff79a7 */ /* 0x0005e200081000ff */
[----:B------:R-:W-:-:S05]  /*1e80*/  VIADD R9, R9, 0x1 ;  /* 0x0000000109097836 */ /* 0x000fca0000000000 */
[----:B------:R-:W-:-:S04]  /*1e90*/  ISETP.NE.AND P0, PT, R9, 0x2, PT ;  /* 0x000000020900780c */ /* 0x000fc80003f05270 */
[----:B-1----:R-:W-:Y:S02]  /*1ea0*/  SEL R3, RZ, 0x1, P0 ;  /* 0x00000001ff037807 */ /* 0x002fe40000000000 */
[----:B------:R-:W-:Y:S02]  /*1eb0*/  SEL R9, R9, RZ, P0 ;  /* 0x000000ff09097207 */ /* 0x000fe40000000000 */
[----:B------:R-:W-:-:S07]  /*1ec0*/  LOP3.LUT R8, R8, R3, RZ, 0x3c, !PT ;  /* 0x0000000308087212 */ /* 0x000fce00078e3cff */
.L_x_24:
[----:B------:R-:W-:Y:S01]  /*1ed0*/  ULEA UR4, UR7, UR21, 0x3 ;  /* 0x0000001507047291 */ /* 0x000fe2000f8e18ff */
[----:B--2---:R-:W-:Y:S01]  /*1ee0*/  SHF.L.U32 R0, R12, 0x1f, RZ ;  /* 0x0000001f0c007819 */ /* 0x004fe200000006ff */
[----:B------:R-:W-:Y:S02]  /*1ef0*/  UISETP.GE.U32.AND UP0, UPT, UR48, 0x3f, UPT ;  /* 0x0000003f3000788c */ /* 0x000fe4000bf06070 */
[----:B------:R-:W-:Y:S02]  /*1f00*/  ULEA UR11, UR20, UR49, 0x2 ;  /* 0x00000031140b7291 */ /* 0x000fe4000f8e10ff */
[----:B------:R-:W-:Y:S02]  /*1f10*/  ULEA UR35, UR16, UR46, 0x6 ;  /* 0x0000002e10237291 */ /* 0x000fe4000f8e30ff */
[----:B------:R-:W-:Y:S01]  /*1f20*/  USHF.L.U32 UR11, UR11, 0x5, URZ ;  /* 0x000000050b0b7899 */ /* 0x000fe200080006ff */
[----:B------:R1:W2:Y:S01]  /*1f30*/  SYNCS.PHASECHK.TRANS64.TRYWAIT P0, [UR4+0x110], R0 ;  /* 0x00011000ff0075a7 */ /* 0x0002a20008001104 */
[----:B------:R-:W-:Y:S01]  /*1f40*/  UMOV UR6, URZ ;  /* 0x000000ff00067c82 */ /* 0x000fe20008000000 */
[----:B------:R-:W-:Y:S09]  /*1f50*/  BRA.U !UP0, `(.L_x_26) ;  /* 0x0000000108c07547 */ /* 0x000ff2000b800000 */
[----:B------:R-:W-:Y:S01]  /*1f60*/  UMOV UR13, URZ ;  /* 0x000000ff000d7c82 */ /* 0x000fe20008000000 */
[----:B------:R-:W-:-:S05]  /*1f70*/  UMOV UR4, UR7 ;  /* 0x0000000700047c82 */ /* 0x000fca0008000000 */
.L_x_32:
[----:B------:R-:W-:Y:S01]  /*1f80*/  ULEA UR33, UR4, UR21, 0x3 ;  /* 0x0000001504217291 */ /* 0x000fe2000f8e18ff */
[----:B--2---:R-:W-:Y:S01]  /*1f90*/  @!P3 MOV R2, 0x1800 ;  /* 0x000018000002b802 */ /* 0x004fe20000000f00 */
[----:B--2-4-:R-:W-:Y:S10]  /*1fa0*/  @P0 BRA `(.L_x_27) ;  /* 0x00000000000c0947 */ /* 0x014ff40003800000 */
[----:B------:R-:W-:-:S04]  /*1fb0*/  SHF.L.U32 R3, R12, 0x1f, RZ ;  /* 0x0000001f0c037819 */ /* 0x000fc800000006ff */
[----:B------:R-:W2:Y:S02]  /*1fc0*/  SYNCS.PHASECHK.TRANS64.TRYWAIT P0, [UR33+0x110], R3 ;  /* 0x00011003ff0075a7 */ /* 0x000ea40008001121 */
[----:B--2---:R-:W-:Y:S05]  /*1fd0*/  @!P0 BRA `(.L_x_28) ;  /* 0x0000006c00948947 */ /* 0x004fea0003800000 */
.L_x_27:
[----:B------:R2:W-:Y:S01]  /*1fe0*/  @!P3 SYNCS.ARRIVE.TRANS64 RZ, [UR33], R2 ;  /* 0x00000002ffffb9a7 */ /* 0x0005e20008000021 */
[----:B------:R-:W-:-:S04]  /*1ff0*/  ULOP3.LUT UR5, UR25, 0x2, URZ, 0xfc, !UPT ;  /* 0x0000000219057892 */ /* 0x000fc8000f8efcff */
[----:B------:R-:W-:-:S09]  /*2000*/  UISETP.NE.AND UP0, UPT, UR5, 0x2, UPT ;  /* 0x000000020500788c */ /* 0x000fd2000bf05270 */
[----:B------:R-:W-:Y:S05]  /*2010*/  BRA.U UP0, `(.L_x_29) ;  /* 0x0000000100047547 */ /* 0x000fea000b800000 */
[----:B------:R-:W-:Y:S05]  /*2020*/  BPT.TRAP 0x1 ;  /* 0x000000040000795c */ /* 0x000fea0000300000 */
.L_x_29:
[----:B------:R-:W-:Y:S04]  /*2030*/  BSSY.RECONVERGENT B0, `(.L_x_30) ;  /* 0x0000003000007945 */ /* 0x000fe80003800200 */
[----:B------:R-:W-:Y:S05]  /*2040*/  @P2 BRA `(.L_x_31) ;  /* 0x0000000000042947 */ /* 0x000fea0003800000 */
[----:B------:R-:W-:Y:S05]  /*2050*/  BPT.TRAP 0x1 ;  /* 0x000000040000795c */ /* 0x000fea0000300000 */
.L_x_31:
[----:B------:R-:W-:Y:S05]  /*2060*/  BSYNC.RECONVERGENT B0 ;  /* 0x0000000000007941 */ /* 0x000fea0003800200 */
.L_x_30:
[----:B------:R-:W-:Y:S02]  /*2070*/  UIADD3 UR5, UPT, UPT, UR4, 0x1, URZ ;  /* 0x0000000104057890 */ /* 0x000fe4000fffe0ff */
[----:B------:R-:W-:Y:S02]  /*2080*/  ULEA UR32, UR4, UR31, 0xb ;  /* 0x0000001f04207291 */ /* 0x000fe4000f8e58ff */
[----:B------:R-:W-:Y:S02]  /*2090*/  UISETP.NE.AND UP0, UPT, UR5, 0x22, UPT ;  /* 0x000000220500788c */ /* 0x000fe4000bf05270 */
[----:B------:R-:W-:Y:S02]  /*20a0*/  ULEA UR8, UR4, UR30, 0xc ;  /* 0x0000001e04087291 */ /* 0x000fe4000f8e60ff */
[----:B------:R-:W-:Y:S02]  /*20b0*/  USEL UR6, URZ, 0x1, UP0 ;  /* 0x00000001ff067887 */ /* 0x000fe40008000000 */
[----:B------:R-:W-:-:S02]  /*20c0*/  USEL UR7, UR5, URZ, UP0 ;  /* 0x000000ff05077287 */ /* 0x000fc40008000000 */
[----:B------:R-:W-:Y:S02]  /*20d0*/  UIADD3 UR4, UP0, UPT, UR28, 0x180, URZ ;  /* 0x000001801c047890 */ /* 0x000fe4000ff1e0ff */
[----:B------:R-:W-:Y:S01]  /*20e0*/  ULEA UR5, UR7, UR21, 0x3 ;  /* 0x0000001507057291 */ /* 0x000fe2000f8e18ff */
[----:B------:R-:W-:Y:S01]  /*20f0*/  LOP3.LUT R12, R12, UR6, RZ, 0x3c, !PT ;  /* 0x000000060c0c7c12 */ /* 0x000fe2000f8e3cff */
[----:B------:R-:W-:Y:S02]  /*2100*/  USHF.L.U32 UR34, UR13, 0x5, URZ ;  /* 0x000000050d227899 */ /* 0x000fe400080006ff */
[----:B------:R-:W-:Y:S01]  /*2110*/  UIADD3 UR13, UPT, UPT, UR13, 0x1, URZ ;  /* 0x000000010d0d7890 */ /* 0x000fe2000fffe0ff */
[----:B-1----:R-:W-:Y:S01]  /*2120*/  SHF.L.U32 R0, R12, 0x1f, RZ ;  /* 0x0000001f0c007819 */ /* 0x002fe200000006ff */
[----:B------:R-:W-:Y:S02]  /*2130*/  UIADD3 UR14, UP1, UPT, UR28, 0x80, URZ ;  /* 0x000000801c0e7890 */ /* 0x000fe4000ff3e0ff */
[----:B------:R-:W-:Y:S01]  /*2140*/  UIADD3 UR32, UPT, UPT, UR21, 0x4600, UR32 ;  /* 0x0000460015207890 */ /* 0x000fe2000fffe020 */
[----:B------:R3:W4:Y:S01]  /*2150*/  SYNCS.PHASECHK.TRANS64.TRYWAIT P0, [UR5+0x110], R0 ;  /* 0x00011000ff0075a7 */ /* 0x0007220008001105 */
[----:B------:R-:W-:-:S02]  /*2160*/  UIADD3.X UR5, UPT, UPT, URZ, UR29, URZ, UP0, !UPT ;  /* 0x0000001dff057290 */ /* 0x000fc400087fe4ff */
[----:B------:R-:W-:Y:S02]  /*2170*/  UISETP.NE.AND UP0, UPT, UR13, UR24, UPT ;  /* 0x000000180d00728c */ /* 0x000fe4000bf05270 */
[----:B------:R-:W-:Y:S02]  /*2180*/  UIADD3.X UR15, UPT, UPT, URZ, UR29, URZ, UP1, !UPT ;  /* 0x0000001dff0f7290 */ /* 0x000fe40008ffe4ff */
[----:B------:R-:W-:Y:S02]  /*2190*/  UPRMT UR16, URZ, 0x5410, UR27 ;  /* 0x00005410ff107896 */ /* 0x000fe4000800001b */
[----:B------:R-:W-:Y:S02]  /*21a0*/  UIADD3 UR8, UPT, UPT, UR21, 0x15600, UR8 ;  /* 0x0001560015087890 */ /* 0x000fe4000fffe008 */
[----:B------:R-:W-:Y:S01]  /*21b0*/  UPRMT UR6, URZ, 0x5410, UR26 ;  /* 0x00005410ff067896 */ /* 0x000fe2000800001a */
[----:B------:R-:W-:Y:S01]  /*21c0*/  UMOV UR18, 0x0 ;  /* 0x0000000000127882 */ /* 0x000fe20000000000 */
[----:B------:R-:W-:Y:S01]  /*21d0*/  UMOV UR19, 0x10000000 ;  /* 0x1000000000137882 */ /* 0x000fe20000000000 */
[----:B------:R-:W-:Y:S01]  /*21e0*/  UMOV UR12, UR36 ;  /* 0x00000024000c7c82 */ /* 0x000fe20008000000 */
[----:B------:R-:W-:Y:S01]  /*21f0*/  UMOV UR9, UR33 ;  /* 0x0000002100097c82 */ /* 0x000fe20008000000 */
[----:B------:R-:W-:Y:S01]  /*2200*/  UMOV UR10, UR34 ;  /* 0x00000022000a7c82 */ /* 0x000fe20008000000 */
[----:B------:R-:W-:Y:S03]  /*2210*/  UTMALDG.3D.MULTICAST [UR32], [UR14], UR16, desc[UR18] ;  /* 0x000012200e0073b4 */ /* 0x000fe60008011810 */
[----:B------:R1:W-:Y:S02]  /*2220*/  UTMALDG.3D.MULTICAST [UR8], [UR4], UR6, desc[UR18] ;  /* 0x00001208040073b4 */ /* 0x0003e40008011806 */
[----:B-1----:R-:W-:Y:S01]  /*2230*/  UMOV UR6, UR24 ;  /* 0x0000001800067c82 */ /* 0x002fe20008000000 */
[----:B------:R-:W-:Y:S01]  /*2240*/  UMOV UR4, UR7 ;  /* 0x0000000700047c82 */ /* 0x000fe20008000000 */
[----:B---3--:R-:W-:Y:S05]  /*2250*/  BRA.U UP0, `(.L_x_32) ;  /* 0xfffffffd00487547 */ /* 0x008fea000b83ffff */
.L_x_26:
[----:B------:R-:W-:Y:S01]  /*2260*/  ULEA UR4, UR7, UR21, 0x3 ;  /* 0x0000001507047291 */ /* 0x000fe2000f8e18ff */
[----:B-1----:R-:W-:Y:S01]  /*2270*/  SHF.L.U32 R0, R12, 0x1f, RZ ;  /* 0x0000001f0c007819 */ /* 0x002fe200000006ff */
[----:B------:R-:W-:Y:S01]  /*2280*/  @!P1 SYNCS.ARRIVE.TRANS64.A1T0 RZ, [UR21+0x248], RZ ;  /* 0x000248ffffff99a7 */ /* 0x000fe20008100015 */
[----:B------:R-:W-:-:S06]  /*2290*/  UISETP.GT.AND UP0, UPT, UR45, UR44, UPT ;  /* 0x0000002c2d00728c */ /* 0x000fcc000bf04270 */
[----:B--2-4-:R1:W2:Y:S03]  /*22a0*/  SYNCS.PHASECHK.TRANS64.TRYWAIT P0, [UR4+0x110], R0 ;  /* 0x00011000ff0075a7 */ /* 0x0142a60008001104 */
[----:B------:R-:W-:Y:S05]  /*22b0*/  BRA.U !UP0, `(.L_x_33) ;  /* 0x0000000108bc7547 */ /* 0x000fea000b800000 */
[----:B------:R-:W-:Y:S01]  /*22c0*/  UIADD3 UR13, UPT, UPT, UR47, UR6, URZ ;  /* 0x000000062f0d7290 */ /* 0x000fe2000fffe0ff */
[----:B------:R-:W-:-:S11]  /*22d0*/  UMOV UR4, UR7 ;  /* 0x0000000700047c82 */ /* 0x000fd60008000000 */
.L_x_39:
[----:B------:R-:W-:Y:S01]  /*22e0*/  ULEA UR17, UR4, UR21, 0x3 ;  /* 0x0000001504117291 */ /* 0x000fe2000f8e18ff */
[----:B--2---:R-:W-:Y:S01]  /*22f0*/  @!P3 MOV R2, 0x1800 ;  /* 0x000018000002b802 */ /* 0x004fe20000000f00 */
[----:B--2-4-:R-:W-:Y:S10]  /*2300*/  @P0 BRA `(.L_x_34) ;  /* 0x00000000000c0947 */ /* 0x014ff40003800000 */
[----:B------:R-:W-:-:S04]  /*2310*/  SHF.L.U32 R3, R12, 0x1f, RZ ;  /* 0x0000001f0c037819 */ /* 0x000fc800000006ff */
[----:B------:R-:W2:Y:S02]  /*2320*/  SYNCS.PHASECHK.TRANS64.TRYWAIT P0, [UR17+0x110], R3 ;  /* 0x00011003ff0075a7 */ /* 0x000ea40008001111 */
[----:B--2---:R-:W-:Y:S05]  /*2330*/  @!P0 BRA `(.L_x_35) ;  /* 0x0000006800d48947 */ /* 0x004fea0003800000 */
.L_x_34:
[----:B------:R2:W-:Y:S01]  /*2340*/  @!P3 SYNCS.ARRIVE.TRANS64 RZ, [UR17], R2 ;  /* 0x00000002ffffb9a7 */ /* 0x0005e20008000011 */
[----:B------:R-:W-:-:S04]  /*2350*/  ULOP3.LUT UR5, UR25, 0x2, URZ, 0xfc, !UPT ;  /* 0x0000000219057892 */ /* 0x000fc8000f8efcff */
[----:B------:R-:W-:-:S09]  /*2360*/  UISETP.NE.AND UP0, UPT, UR5, 0x2, UPT ;  /* 0x000000020500788c */ /* 0x000fd2000bf05270 */
[----:B------:R-:W-:Y:S05]  /*2370*/  BRA.U UP0, `(.L_x_36) ;  /* 0x0000000100047547 */ /* 0x000fea000b800000 */
[----:B------:R-:W-:Y:S05]  /*2380*/  BPT.TRAP 0x1 ;  /* 0x000000040000795c */ /* 0x000fea0000300000 */
.L_x_36:
[----:B------:R-:W-:Y:S04]  /*2390*/  BSSY.RECONVERGENT B0, `(.L_x_37) ;  /* 0x0000003000007945 */ /* 0x000fe80003800200 */
[----:B------:R-:W-:Y:S05]  /*23a0*/  @P2 BRA `(.L_x_38) ;  /* 0x0000000000042947 */ /* 0x000fea0003800000 */
[----:B------:R-:W-:Y:S05]  /*23b0*/  BPT.TRAP 0x1 ;  /* 0x000000040000795c */ /* 0x000fea0000300000 */
.L_x_38:
[----:B------:R-:W-:Y:S05]  /*23c0*/  BSYNC.RECONVERGENT B0 ;  /* 0x0000000000007941 */ /* 0x000fea0003800200 */
.L_x_37:
[----:B------:R-:W-:Y:S02]  /*23d0*/  UIADD3 UR5, UPT, UPT, UR4, 0x1, URZ ;  /* 0x0000000104057890 */ /* 0x000fe4000fffe0ff */
[----:B------:R-:W-:Y:S02]  /*23e0*/  UIADD3 UR14, UP1, UPT, UR28, 0x80, URZ ;  /* 0x000000801c0e7890 */ /* 0x000fe4000ff3e0ff */
[----:B------:R-:W-:Y:S02]  /*23f0*/  UISETP.NE.AND UP0, UPT, UR5, 0x22, UPT ;  /* 0x000000220500788c */ /* 0x000fe4000bf05270 */
[----:B------:R-:W-:Y:S02]  /*2400*/  ULEA UR16, UR4, UR38, 0xb ;  /* 0x0000002604107291 */ /* 0x000fe4000f8e58ff */
[----:B------:R-:W-:Y:S02]  /*2410*/  USEL UR8, URZ, 0x1, UP0 ;  /* 0x00000001ff087887 */ /* 0x000fe40008000000 */
[----:B------:R-:W-:-:S02]  /*2420*/  USEL UR7, UR5, URZ, UP0 ;  /* 0x000000ff05077287 */ /* 0x000fc40008000000 */
[----:B------:R-:W-:Y:S02]  /*2430*/  UIADD3 UR22, UP0, UPT, UR28, 0x180, URZ ;  /* 0x000001801c167890 */ /* 0x000fe4000ff1e0ff */
[----:B------:R-:W-:Y:S01]  /*2440*/  ULEA UR5, UR7, UR21, 0x3 ;  /* 0x0000001507057291 */ /* 0x000fe2000f8e18ff */
[----:B------:R-:W-:Y:S01]  /*2450*/  LOP3.LUT R12, R12, UR8, RZ, 0x3c, !PT ;  /* 0x000000080c0c7c12 */ /* 0x000fe2000f8e3cff */
[----:B------:R-:W-:Y:S02]  /*2460*/  ULEA UR8, UR4, UR37, 0xc ;  /* 0x0000002504087291 */ /* 0x000fe4000f8e60ff */
[----:B------:R-:W-:Y:S01]  /*2470*/  USHF.L.U32 UR18, UR6, 0x5, URZ ;  /* 0x0000000506127899 */ /* 0x000fe200080006ff */
[----:B-1----:R-:W-:Y:S01]  /*2480*/  SHF.L.U32 R0, R12, 0x1f, RZ ;  /* 0x0000001f0c007819 */ /* 0x002fe200000006ff */
[----:B------:R-:W-:Y:S02]  /*2490*/  UPRMT UR4, URZ, 0x5410, UR27 ;  /* 0x00005410ff047896 */ /* 0x000fe4000800001b */
[----:B------:R-:W-:Y:S01]  /*24a0*/  UIADD3.X UR15, UPT, UPT, URZ, UR29, URZ, UP1, !UPT ;  /* 0x0000001dff0f7290 */ /* 0x000fe20008ffe4ff */
[----:B------:R3:W4:Y:S01]  /*24b0*/  SYNCS.PHASECHK.TRANS64.TRYWAIT P0, [UR5+0x110], R0 ;  /* 0x00011000ff0075a7 */ /* 0x0007220008001105 */
[----:B------:R-:W-:-:S02]  /*24c0*/  UPRMT UR5, URZ, 0x5410, UR26 ;  /* 0x00005410ff057896 */ /* 0x000fc4000800001a */
[----:B------:R-:W-:Y:S01]  /*24d0*/  UIADD3.X UR23, UPT, UPT, URZ, UR29, URZ, UP0, !UPT ;  /* 0x0000001dff177290 */ /* 0x000fe200087fe4ff */
[----:B------:R-:W-:Y:S01]  /*24e0*/  UMOV UR32, 0x0 ;  /* 0x0000000000207882 */ /* 0x000fe20000000000 */
[----:B------:R-:W-:Y:S01]  /*24f0*/  UMOV UR33, 0x10000000 ;  /* 0x1000000000217882 */ /* 0x000fe20000000000 */
[----:B------:R-:W-:Y:S01]  /*2500*/  UMOV UR19, UR35 ;  /* 0x0000002300137c82 */ /* 0x000fe20008000000 */
[----:B------:R-:W-:Y:S01]  /*2510*/  UMOV UR20, UR36 ;  /* 0x0000002400147c82 */ /* 0x000fe20008000000 */
[----:B------:R-:W-:Y:S01]  /*2520*/  UMOV UR12, UR36 ;  /* 0x00000024000c7c82 */ /* 0x000fe20008000000 */
[----:B------:R-:W-:Y:S01]  /*2530*/  UMOV UR9, UR17 ;  /* 0x0000001100097c82 */ /* 0x000fe20008000000 */
[----:B------:R-:W-:Y:S01]  /*2540*/  UMOV UR10, UR18 ;  /* 0x00000012000a7c82 */ /* 0x000fe20008000000 */
[----:B------:R1:W-:Y:S01]  /*2550*/  UTMALDG.3D.MULTICAST [UR16], [UR14], UR4, desc[UR32] ;  /* 0x000020100e0073b4 */ /* 0x0003e20008011804 */
[----:B------:R-:W-:-:S04]  /*2560*/  UIADD3 UR6, UPT, UPT, UR6, 0x1, URZ ;  /* 0x0000000106067890 */ /* 0x000fc8000fffe0ff */
[----:B------:R-:W-:Y:S01]  /*2570*/  UISETP.NE.AND UP0, UPT, UR6, UR13, UPT ;  /* 0x0000000d0600728c */ /* 0x000fe2000bf05270 */
[----:B------:R3:W-:Y:S01]  /*2580*/  UTMALDG.3D.MULTICAST [UR8], [UR22], UR5, desc[UR32] ;  /* 0x00002008160073b4 */ /* 0x0007e20008011805 */
[----:B-1----:R-:W-:-:S07]  /*2590*/  UMOV UR4, UR7 ;  /* 0x0000000700047c82 */ /* 0x002fce0008000000 */
[----:B---3--:R-:W-:Y:S05]  /*25a0*/  BRA.U UP0, `(.L_x_39) ;  /* 0xfffffffd004c7547 */ /* 0x008fea000b83ffff */
.L_x_33:
[C---:B------:R-:W-:Y:S01]  /*25b0*/  LEA R3, R11.reuse, UR21, 0x3 ;  /* 0x000000150b037c11 */ /* 0x040fe2000f8e18ff */
[----:B------:R-:W-:Y:S01]  /*25c0*/  NOP ;  /* 0x0000000000007918 */ /* 0x000fe20000000000 */
[----:B-1----:R-:W-:Y:S02]  /*25d0*/  SHF.L.U32 R0, R10, 0x1f, RZ ;  /* 0x0000001f0a007819 */ /* 0x002fe400000006ff */
[----:B------:R-:W-:Y:S02]  /*25e0*/  LEA R5, R11, UR21, 0x4 ;  /* 0x000000150b057c11 */ /* 0x000fe4000f8e20ff */
[----:B--2-4-:R-:W1:Y:S02]  /*25f0*/  SYNCS.PHASECHK.TRANS64.TRYWAIT P0, [R3+URZ+0x250], R0 ;  /* 0x00025000030075a7 */ /* 0x014e6400080011ff */
[----:B-1----:R-:W-:Y:S05]  /*2600*/  @!P0 BRA `(.L_x_40) ;  /* 0x0000006800388947 */ /* 0x002fea0003800000 */
.L_x_146:
[----:B------:R-:W2:Y:S01]  /*2610*/  LDS.128 R4, [R5+0x2e0] ;  /* 0x0002e00005047984 */ /* 0x000ea20000000c00 */
[----:B------:R-:W-:Y:S01]  /*2620*/  UISETP.GE.AND UP0, UPT, UR42, 0x1, UPT ;  /* 0x000000012a00788c */ /* 0x000fe2000bf06270 */
[----:B------:R-:W-:Y:S01]  /*2630*/  @!PT LDS RZ, [RZ] ;  /* 0x00000000fffff984 */ /* 0x000fe20000000800 */
[----:B------:R-:W-:Y:S01]  /*2640*/  @!PT LDS RZ, [RZ] ;  /* 0x00000000fffff984 */ /* 0x000fe20000000800 */
[----:B------:R-:W-:Y:S01]  /*2650*/  @!PT LDS RZ, [RZ] ;  /* 0x00000000fffff984 */ /* 0x000fe20000000800 */
[----:B------:R-:W-:Y:S01]  /*2660*/  @!PT LDS RZ, [RZ] ;  /* 0x00000000fffff984 */ /* 0x000fe20000000800 */
[----:B------:R3:W-:Y:S06]  /*2670*/  MEMBAR.ALL.CTA ;  /* 0x0000000000007992 */ /* 0x0007ec0000008000 */
[----:B---3--:R-:W3:Y:S01]  /*2680*/  FENCE.VIEW.ASYNC.S ;  /* 0x00000000000073c6 */ /* 0x008ee20000000000 */
[----:B--2---:R-:W-:-:S13]  /*2690*/  LOP3.LUT P0, RZ, R6, 0x1, RZ, 0xc0, !PT ;  /* 0x0000000106ff7812 */ /* 0x004fda000780c0ff */
[----:B---3--:R-:W-:Y:S01]  /*26a0*/  VOTEU.ANY UP1, P0 ;  /* 0x0000000000ff7886 */ /* 0x008fe20000020100 */
[----:B------:R-:W-:-:S13]  /*26b0*/  PLOP3.LUT P0, PT, PT, PT, UP1, 0x80, 0x8 ;  /* 0x000000000008781c */ /* 0x000fda0003f0f018 */
[----:B-1----:R-:W-:Y:S02]  /*26c0*/  @P0 LOP3.LUT R0, R5, 0xffff, RZ, 0xc0, !PT ;  /* 0x0000ffff05000812 */ /* 0x002fe400078ec0ff */
[----:B------:R-:W-:Y:S02]  /*26d0*/  @P0 MOV R2, R4 ;  /* 0x0000000400020202 */ /* 0x000fe40000000f00 */
[----:B------:R-:W-:Y:S01]  /*26e0*/  @P0 R2UR UR5, R0 ;  /* 0x00000000000502ca */ /* 0x000fe200000e0000 */
[----:B------:R-:W-:Y:S01]  /*26f0*/  VIADD R0, R3, 0x260 ;  /* 0x0000026003007836 */ /* 0x000fe20000000000 */
[----:B------:R-:W-:Y:S02]  /*2700*/  @P0 SHF.R.U32.HI R4, RZ, 0x10, R5 ;  /* 0x00000010ff040819 */ /* 0x000fe40000011605 */
[----:B------:R-:W-:Y:S02]  /*2710*/  @P0 R2UR UR6, R2 ;  /* 0x00000000020602ca */ /* 0x000fe400000e0000 */
[----:B------:R-:W-:-:S02]  /*2720*/  PRMT R0, RZ, 0x654, R0 ;  /* 0x00000654ff007816 */ /* 0x000fc40000000000 */
[----:B------:R-:W-:Y:S02]  /*2730*/  @P0 R2UR UR4, R4 ;  /* 0x00000000040402ca */ /* 0x000fe400000e0000 */
[----:B------:R1:W-:Y:S03]  /*2740*/  SYNCS.ARRIVE.TRANS64.RED.A1T0 RZ, [R0+URZ], RZ ;  /* 0x000000ff00ff79a7 */ /* 0x0003e600081004ff */
[----:B------:R-:W-:-:S04]  /*2750*/  @UP1 UMOV UR39, UR5 ;  /* 0x0000000500271c82 */ /* 0x000fc80008000000 */
[----:B------:R-:W-:-:S04]  /*2760*/  @UP1 UMOV UR40, UR6 ;  /* 0x0000000600281c82 */ /* 0x000fc80008000000 */
[----:B------:R-:W-:Y:S01]  /*2770*/  @UP1 UMOV UR36, UR4 ;  /* 0x0000000400241c82 */ /* 0x000fe20008000000 */
[----:B------:R-:W-:Y:S05]  /*2780*/  BRA.U !UP0, `(.L_x_41) ;  /* 0x0000000108d47547 */ /* 0x000fea000b800000 */
[----:B------:R-:W2:Y:S01]  /*2790*/  LDCU.128 UR12, c[0x0][0xb10] ;  /* 0x00016200ff0c77ac */ /* 0x000ea20008000c00 */
[----:B------:R-:W3:Y:S01]  /*27a0*/  LDCU UR22, c[0x0][0xb20] ;  /* 0x00016400ff1677ac */ /* 0x000ee20008000800 */
[----:B------:R-:W4:Y:S01]  /*27b0*/  LDCU UR20, c[0x0][0xb0c] ;  /* 0x00016180ff1477ac */ /* 0x000f220008000800 */
[----:B------:R-:W1:Y:S01]  /*27c0*/  LDCU.64 UR8, c[0x0][0xb28] ;  /* 0x00016500ff0877ac */ /* 0x000e620008000a00 */
[----:B------:R-:W-:Y:S02]  /*27d0*/  UISETP.NE.AND UP3, UPT, UR42, 0x1, UPT ;  /* 0x000000012a00788c */ /* 0x000fe4000bf65270 */
[----:B--2---:R-:W-:Y:S02]  /*27e0*/  UIMAD.WIDE.U32 UR10, UR41, UR15, URZ ;  /* 0x0000000f290a72a5 */ /* 0x004fe4000f8e00ff */
[----:B------:R-:W-:Y:S02]  /*27f0*/  UIMAD.WIDE.U32 UR4, UR43, UR12, URZ ;  /* 0x0000000c2b0472a5 */ /* 0x000fe4000f8e00ff */
[----:B------:R-:W-:-:S02]  /*2800*/  UISETP.NE.AND UP0, UPT, UR14, 0x1, UPT ;  /* 0x000000010e00788c */ /* 0x000fc4000bf05270 */
[----:B------:R-:W-:Y:S01]  /*2810*/  UIMAD.WIDE.U32 UR18, UR39, UR15, URZ ;  /* 0x0000000f271272a5 */ /* 0x000fe2000f8e00ff */
[----:B------:R-:W-:Y:S02]  /*2820*/  UMOV UR10, UR11 ;  /* 0x0000000b000a7c82 */ /* 0x000fe40008000000 */
[----:B------:R-:W-:Y:S01]  /*2830*/  UMOV UR4, UR5 ;  /* 0x0000000500047c82 */ /* 0x000fe20008000000 */
[----:B---3--:R-:W-:Y:S02]  /*2840*/  USHF.R.U32.HI UR10, URZ, UR22, UR10 ;  /* 0x00000016ff0a7299 */ /* 0x008fe4000801160a */
[----:B----4-:R-:W-:Y:S02]  /*2850*/  UISETP.NE.AND UP2, UPT, UR20, 0x1, UPT ;  /* 0x000000011400788c */ /* 0x010fe4000bf45270 */
[----:B------:R-:W-:Y:S02]  /*2860*/  USHF.R.U32.HI UR4, URZ, UR13, UR4 ;  /* 0x0000000dff047299 */ /* 0x000fe40008011604 */
[----:B------:R-:W-:-:S02]  /*2870*/  USEL UR5, UR41, UR10, !UP0 ;  /* 0x0000000a29057287 */ /* 0x000fc4000c000000 */
[----:B------:R-:W-:Y:S02]  /*2880*/  USEL UR6, UR43, UR4, !UP2 ;  /* 0x000000042b067287 */ /* 0x000fe4000d000000 */
[----:B-1----:R-:W-:Y:S01]  /*2890*/  UIMAD.WIDE.U32 UR10, UR5, UR8, URZ ;  /* 0x00000008050a72a5 */ /* 0x002fe2000f8e00ff */
[----:B------:R-:W-:Y:S01]  /*28a0*/  UMOV UR4, UR19 ;  /* 0x0000001300047c82 */ /* 0x000fe20008000000 */
[----:B------:R-:W-:Y:S02]  /*28b0*/  UIMAD.WIDE.U32 UR16, UR40, UR12, URZ ;  /* 0x0000000c281072a5 */ /* 0x000fe4000f8e00ff */
[----:B------:R-:W-:-:S03]  /*28c0*/  UIMAD.WIDE.U32 UR18, UR6, UR8, URZ ;  /* 0x00000008061272a5 */ /* 0x000fc6000f8e00ff */
[----:B------:R-:W-:Y:S01]  /*28d0*/  UMOV UR10, UR11 ;  /* 0x0000000b000a7c82 */ /* 0x000fe20008000000 */
[----:B------:R-:W-:Y:S02]  /*28e0*/  USHF.R.U32.HI UR4, URZ, UR22, UR4 ;  /* 0x00000016ff047299 */ /* 0x000fe40008011604 */
[----:B------:R-:W-:Y:S01]  /*28f0*/  @UP3 USHF.R.U32.HI UR5, URZ, UR9, UR10 ;  /* 0x00000009ff053299 */ /* 0x000fe2000801160a */
[----:B------:R-:W-:Y:S01]  /*2900*/  UMOV UR16, UR17 ;  /* 0x0000001100107c82 */ /* 0x000fe20008000000 */
[----:B------:R-:W-:Y:S01]  /*2910*/  UMOV UR18, UR19 ;  /* 0x0000001300127c82 */ /* 0x000fe20008000000 */
[----:B------:R-:W-:Y:S02]  /*2920*/  USHF.R.U32.HI UR13, URZ, UR13, UR16 ;  /* 0x0000000dff0d7299 */ /* 0x000fe40008011610 */
[----:B------:R-:W-:Y:S02]  /*2930*/  USEL UR4, UR39, UR4, !UP0 ;  /* 0x0000000427047287 */ /* 0x000fe4000c000000 */
[----:B------:R-:W-:-:S02]  /*2940*/  @UP3 USHF.R.U32.HI UR6, URZ, UR9, UR18 ;  /* 0x00000009ff063299 */ /* 0x000fc40008011612 */
[----:B------:R-:W-:Y:S02]  /*2950*/  UIMAD UR10, UR42, UR5, URZ ;  /* 0x000000052a0a72a4 */ /* 0x000fe4000f8e02ff */
[----:B------:R-:W-:Y:S02]  /*2960*/  USEL UR5, UR40, UR13, !UP2 ;  /* 0x0000000d28057287 */ /* 0x000fe4000d000000 */
[----:B------:R-:W-:Y:S02]  /*2970*/  UIMAD UR12, UR42, UR6, URZ ;  /* 0x000000062a0c72a4 */ /* 0x000fe4000f8e02ff */
[----:B------:R-:W-:Y:S02]  /*2980*/  UISETP.GE.AND UP0, UPT, UR4, UR10, UPT ;  /* 0x0000000a0400728c */ /* 0x000fe4000bf06270 */
[----:B------:R-:W-:Y:S02]  /*2990*/  UIMAD.WIDE.U32 UR10, UR4, UR8, URZ ;  /* 0x00000008040a72a5 */ /* 0x000fe4000f8e00ff */
[----:B------:R-:W-:-:S02]  /*29a0*/  UISETP.GE.OR UP0, UPT, UR5, UR12, UP0 ;  /* 0x0000000c0500728c */ /* 0x000fc40008706670 */
        /* <DEDUP_REMOVED lines=19> */
.L_x_41:
[----:B------:R-:W2:Y:S02]  /*2ae0*/  LDCU UR4, c[0x0][0xb30] ;  /* 0x00016600ff0477ac */ /* 0x000ea40008000800 */
[----:B--2---:R-:W-:-:S09]  /*2af0*/  UISETP.NE.AND UP0, UPT, UR4, 0x1, UPT ;  /* 0x000000010400788c */ /* 0x004fd2000bf05270 */
[----:B------:R-:W-:Y:S05]  /*2b00*/  BRA.U UP0, `(.L_x_42) ;  /* 0x0000000100447547 */ /* 0x000fea000b800000 */
        /* <DEDUP_REMOVED lines=17> */
.L_x_42:
[----:B------:R-:W-:Y:S01]  /*2c20*/  VIADD R11, R11, 0x1 ;  /* 0x000000010b0b7836 */ /* 0x000fe20000000000 */
[----:B------:R-:W-:Y:S01]  /*2c30*/  PLOP3.LUT P1, PT, PT, PT, PT, 0x80, 0x8 ;  /* 0x000000000008781c */ /* 0x000fe20003f2f070 */
[----:B------:R-:W-:Y:S02]  /*2c40*/  UIADD3 UR16, UPT, UPT, UR40, UR59, URZ ;  /* 0x0000003b28107290 */ /* 0x000fe4000fffe0ff */
[----:B------:R-:W-:Y:S01]  /*2c50*/  UIADD3 UR20, UPT, UPT, UR39, UR62, URZ ;  /* 0x0000003e27147290 */ /* 0x000fe2000fffe0ff */
[----:B------:R-:W-:-:S04]  /*2c60*/  ISETP.NE.AND P0, PT, R11, 0x2, PT ;  /* 0x000000020b00780c */ /* 0x000fc80003f05270 */
[----:B------:R-:W-:Y:S02]  /*2c70*/  SEL R3, RZ, 0x1, P0 ;  /* 0x00000001ff037807 */ /* 0x000fe40000000000 */
[----:B------:R-:W-:Y:S02]  /*2c80*/  SEL R11, R11, RZ, P0 ;  /* 0x000000ff0b0b7207 */ /* 0x000fe40000000000 */
[----:B------:R-:W-:Y:S01]  /*2c90*/  LOP3.LUT R10, R10, R3, RZ, 0x3c, !PT ;  /* 0x000000030a0a7212 */ /* 0x000fe200078e3cff */
[----:B------:R-:W-:Y:S06]  /*2ca0*/  BRA.U UP1, `(.L_x_43) ;  /* 0xfffffff101547547 */ /* 0x000fec000b83ffff */
[----:B------:R-:W-:Y:S01]  /*2cb0*/  UIADD3 UR21, UPT, UPT, UR21, 0x110, URZ ;  /* 0x0000011015157890 */ /* 0x000fe2000fffe0ff */
[----:B------:R-:W-:-:S03]  /*2cc0*/  SHF.L.U32 R3, R12, 0x1f, RZ ;  /* 0x0000001f0c037819 */ /* 0x000fc600000006ff */
[----:B------:R-:W-:-:S09]  /*2cd0*/  ULEA UR4, UR7, UR21, 0x3 ;  /* 0x0000001507047291 */ /* 0x000fd2000f8e18ff */
[----:B------:R-:W2:Y:S02]  /*2ce0*/  SYNCS.PHASECHK.TRANS64.TRYWAIT P0, [UR4], R3 ;  /* 0x00000003ff0075a7 */ /* 0x000ea40008001104 */
[----:B--2---:R-:W-:Y:S05]  /*2cf0*/  @!P0 BRA `(.L_x_44) ;  /* 0x0000006000908947 */ /* 0x004fea0003800000 */
.L_x_148:
[----:B------:R-:W-:-:S04]  /*2d00*/  UIADD3 UR4, UPT, UPT, UR7, 0x1, URZ ;  /* 0x0000000107047890 */ /* 0x000fc8000fffe0ff */
[----:B------:R-:W-:-:S04]  /*2d10*/  UISETP.NE.AND UP0, UPT, UR4, 0x22, UPT ;  /* 0x000000220400788c */ /* 0x000fc8000bf05270 */
[----:B------:R-:W-:Y:S02]  /*2d20*/  USEL UR6, URZ, 0x1, UP0 ;  /* 0x00000001ff067887 */ /* 0x000fe40008000000 */
[----:B------:R-:W-:-:S04]  /*2d30*/  USEL UR4, UR4, URZ, UP0 ;  /* 0x000000ff04047287 */ /* 0x000fc80008000000 */
[----:B------:R-:W-:Y:S01]  /*2d40*/  ULEA UR5, UR4, UR21, 0x3 ;  /* 0x0000001504057291 */ /* 0x000fe2000f8e18ff */
[----:B------:R-:W-:-:S04]  /*2d50*/  LOP3.LUT R2, R12, UR6, RZ, 0x3c, !PT ;  /* 0x000000060c027c12 */ /* 0x000fc8000f8e3cff */
[----:B-1----:R-:W-:-:S04]  /*2d60*/  SHF.L.U32 R3, R2, 0x1f, RZ ;  /* 0x0000001f02037819 */ /* 0x002fc800000006ff */
[----:B------:R-:W1:Y:S02]  /*2d70*/  SYNCS.PHASECHK.TRANS64.TRYWAIT P0, [UR5], R3 ;  /* 0x00000003ff0075a7 */ /* 0x000e640008001105 */
[----:B-1----:R-:W-:Y:S05]  /*2d80*/  @!P0 BRA `(.L_x_45) ;  /* 0x0000006000848947 */ /* 0x002fea0003800000 */
.L_x_150:
        /* <DEDUP_REMOVED lines=9> */
.L_x_152:
        /* <DEDUP_REMOVED lines=9> */
.L_x_154:
        /* <DEDUP_REMOVED lines=9> */
.L_x_156:
        /* <DEDUP_REMOVED lines=9> */
.L_x_158:
        /* <DEDUP_REMOVED lines=9> */
.L_x_160:
        /* <DEDUP_REMOVED lines=9> */
.L_x_162:
        /* <DEDUP_REMOVED lines=9> */
.L_x_164:
        /* <DEDUP_REMOVED lines=9> */
.L_x_166:
        /* <DEDUP_REMOVED lines=9> */
.L_x_168:
        /* <DEDUP_REMOVED lines=9> */
.L_x_170:
        /* <DEDUP_REMOVED lines=9> */
.L_x_172:
        /* <DEDUP_REMOVED lines=9> */
.L_x_174:
        /* <DEDUP_REMOVED lines=9> */
.L_x_176:
        /* <DEDUP_REMOVED lines=9> */
.L_x_178:
        /* <DEDUP_REMOVED lines=9> */
.L_x_180:
        /* <DEDUP_REMOVED lines=9> */
.L_x_182:
        /* <DEDUP_REMOVED lines=9> */
.L_x_184:
        /* <DEDUP_REMOVED lines=9> */
.L_x_186:
        /* <DEDUP_REMOVED lines=9> */
.L_x_188:
        /* <DEDUP_REMOVED lines=9> */
.L_x_190:
        /* <DEDUP_REMOVED lines=9> */
.L_x_192:
        /* <DEDUP_REMOVED lines=9> */
.L_x_194:
        /* <DEDUP_REMOVED lines=9> */
.L_x_196:
        /* <DEDUP_REMOVED lines=9> */
.L_x_198:
        /* <DEDUP_REMOVED lines=9> */
.L_x_200:
        /* <DEDUP_REMOVED lines=9> */
.L_x_202:
        /* <DEDUP_REMOVED lines=9> */
.L_x_204:
        /* <DEDUP_REMOVED lines=9> */
.L_x_206:
        /* <DEDUP_REMOVED lines=9> */
.L_x_208:
        /* <DEDUP_REMOVED lines=9> */
.L_x_210:
        /* <DEDUP_REMOVED lines=9> */
.L_x_212:
[----:B------:R-:W-:-:S04]  /*3f00*/  UIADD3 UR4, UPT, UPT, UR4, 0x1, URZ ;  /* 0x0000000104047890 */ /* 0x000fc8000fffe0ff */
[----:B------:R-:W-:-:S04]  /*3f10*/  UISETP.NE.AND UP0, UPT, UR4, 0x22, UPT ;  /* 0x000000220400788c */ /* 0x000fc8000bf05270 */
[----:B------:R-:W-:Y:S02]  /*3f20*/  USEL UR5, URZ, 0x1, UP0 ;  /* 0x00000001ff057887 */ /* 0x000fe40008000000 */
[----:B------:R-:W-:-:S04]  /*3f30*/  USEL UR4, UR4, URZ, UP0 ;  /* 0x000000ff04047287 */ /* 0x000fc80008000000 */
[----:B------:R-:W-:Y:S01]  /*3f40*/  ULEA UR4, UR4, UR21, 0x3 ;  /* 0x0000001504047291 */ /* 0x000fe2000f8e18ff */
[----:B-1----:R-:W-:-:S04]  /*3f50*/  LOP3.LUT R3, R2, UR5, RZ, 0x3c, !PT ;  /* 0x0000000502037c12 */ /* 0x002fc8000f8e3cff */
[----:B------:R-:W-:Y:S01]  /*3f60*/  SHF.L.U32 R3, R3, 0x1f, RZ ;  /* 0x0000001f03037819 */ /* 0x000fe200000006ff */
[----:B------:R-:W-:-:S07]  /*3f70*/  IMAD.U32 R0, RZ, RZ, UR4 ;  /* 0x00000004ff007e24 */ /* 0x000fce000f8e00ff */
.L_x_77:
[----:B-1----:R1:W2:Y:S02]  /*3f80*/  SYNCS.PHASECHK.TRANS64.TRYWAIT P0, [R0+URZ], R3 ;  /* 0x00000003000075a7 */ /* 0x0022a400080011ff */
[----:B--2---:R-:W-:Y:S05]  /*3f90*/  @!P0 NANOSLEEP.SYNCS 0x989680 ;  /* 0x009896800000895d */ /* 0x004fea0003900000 */
[----:B------:R-:W2:Y:S02]  /*3fa0*/  @!P0 SYNCS.PHASECHK.TRANS64 P0, [R0+URZ], R3 ;  /* 0x00000003000085a7 */ /* 0x000ea400080010ff */
[----:B--2---:R-:W-:Y:S05]  /*3fb0*/  @P0 EXIT ;  /* 0x000000000000094d */ /* 0x004fea0003800000 */
[----:B------:R-:W-:Y:S05]  /*3fc0*/  BRA `(.L_x_77) ;  /* 0xfffffffc00ec7947 */ /* 0x000fea000383ffff */
.L_x_23:
[----:B------:R-:W2:Y:S02]  /*3fd0*/  S2UR UR4, SR_CgaCtaId ;  /* 0x00000000000479c3 */ /* 0x000ea40000008800 */
[----:B--2---:R-:W-:-:S04]  /*3fe0*/  UISETP.NE.AND UP0, UPT, UR4, URZ, UPT ;  /* 0x000000ff0400728c */ /* 0x004fc8000bf05270 */
[----:B------:R-:W-:-:S09]  /*3ff0*/  UISETP.NE.OR UP0, UPT, UR17, 0x1, UP0 ;  /* 0x000000011100788c */ /* 0x000fd20008705670 */
[----:B------:R-:W-:Y:S05]  /*4000*/  BRA.U UP0, `(.L_x_78) ;  /* 0x00000005004c7547 */ /* 0x000fea000b800000 */
[----:B------:R-:W2:Y:S01]  /*4010*/  S2UR UR5, SR_CgaCtaId ;  /* 0x00000000000579c3 */ /* 0x000ea20000008800 */
[----:B------:R-:W-:Y:S01]  /*4020*/  UMOV UR4, 0x400 ;  /* 0x0000040000047882 */ /* 0x000fe20000000000 */
[----:B------:R-:W-:Y:S01]  /*4030*/  ISETP.GE.U32.AND P2, PT, R0, 0x8, PT ;  /* 0x000000080000780c */ /* 0x000fe20003f46070 */
[----:B------:R-:W-:Y:S01]  /*4040*/  IMAD.MOV.U32 R12, RZ, RZ, 0x1 ;  /* 0x00000001ff0c7424 */ /* 0x000fe200078e00ff */
[----:B------:R-:W-:Y:S02]  /*4050*/  CS2R R10, SRZ ;  /* 0x00000000000a7805 */ /* 0x000fe4000001ff00 */
[----:B------:R-:W-:Y:S01]  /*4060*/  CS2R R8, SRZ ;  /* 0x0000000000087805 */ /* 0x000fe2000001ff00 */
[----:B--2---:R-:W-:-:S03]  /*4070*/  ULEA UR6, UR5, UR4, 0x18 ;  /* 0x0000000405067291 */ /* 0x004fc6000f8ec0ff */
[----:B------:R-:W-:-:S09]  /*4080*/  UMOV UR5, URZ ;  /* 0x000000ff00057c82 */ /* 0x000fd20008000000 */
.L_x_82:
[----:B------:R-:W-:Y:S02]  /*4090*/  LEA R2, R8, UR6, 0x3 ;  /* 0x0000000608027c11 */ /* 0x000fe4000f8e18ff */
[----:B------:R-:W-:-:S03]  /*40a0*/  SHF.L.U32 R5, R9, 0x1f, RZ ;  /* 0x0000001f09057819 */ /* 0x000fc600000006ff */
[----:B------:R-:W-:Y:S01]  /*40b0*/  VIADD R4, R2, 0x2c0 ;  /* 0x000002c002047836 */ /* 0x000fe20000000000 */
[----:B------:R-:W2:Y:S02]  /*40c0*/  SYNCS.PHASECHK.TRANS64.TRYWAIT P0, [R2+URZ+0x2b0], R5 ;  /* 0x0002b005020075a7 */ /* 0x000ea400080011ff */
[----:B--2---:R-:W-:Y:S05]  /*40d0*/  @!P0 BRA `(.L_x_79) ;  /* 0x0000005800b08947 */ /* 0x004fea0003800000 */
.L_x_213:
[----:B------:R-:W-:Y:S01]  /*40e0*/  ULEA UR4, UR5, UR6, 0x3 ;  /* 0x0000000605047291 */ /* 0x000fe2000f8e18ff */
[----:B------:R-:W-:Y:S02]  /*40f0*/  PRMT R4, RZ, 0x654, R4 ;  /* 0x00000654ff047816 */ /* 0x000fe40000000004 */
[----:B--2---:R-:W-:Y:S01]  /*4100*/  SHF.L.U32 R5, R12, 0x1f, RZ ;  /* 0x0000001f0c057819 */ /* 0x004fe200000006ff */
[----:B------:R-:W-:Y:S01]  /*4110*/  UIADD3 UR7, UPT, UPT, UR4, 0x250, URZ ;  /* 0x0000025004077890 */ /* 0x000fe2000fffe0ff */
[----:B------:R2:W-:Y:S05]  /*4120*/  SYNCS.ARRIVE.TRANS64.RED.A1T0 RZ, [R4+URZ], RZ ;  /* 0x000000ff04ff79a7 */ /* 0x0005ea00081004ff */
[----:B------:R-:W-:Y:S01]  /*4130*/  IMAD.U32 R7, RZ, RZ, UR7 ;  /* 0x00000007ff077e24 */ /* 0x000fe2000f8e00ff */
[----:B------:R-:W3:Y:S04]  /*4140*/  SYNCS.PHASECHK.TRANS64.TRYWAIT P0, [UR4+0x260], R5 ;  /* 0x00026005ff0075a7 */ /* 0x000ee80008001104 */
[----:B------:R-:W-:Y:S01]  /*4150*/  PRMT R6, R0, 0x654, R7 ;  /* 0x0000065400067816 */ /* 0x000fe20000000007 */
[----:B--2---:R-:W-:Y:S01]  /*4160*/  @!P2 IMAD.MOV.U32 R4, RZ, RZ, 0x10 ;  /* 0x00000010ff04a424 */ /* 0x004fe200078e00ff */
[----:B---3--:R-:W-:Y:S06]  /*4170*/  @!P0 BRA `(.L_x_80) ;  /* 0x00000058009c8947 */ /* 0x008fec0003800000 */
.L_x_215:
[----:B------:R-:W-:Y:S01]  /*4180*/  ULEA UR8, UR5, UR6, 0x4 ;  /* 0x0000000605087291 */ /* 0x000fe2000f8e20ff */
[----:B------:R-:W-:Y:S01]  /*4190*/  SEL R3, R6, R3, !P2 ;  /* 0x0000000306037207 */ /* 0x000fe20005000000 */
[----:B------:R-:W-:Y:S01]  /*41a0*/  UIADD3 UR9, UPT, UPT, UR4, 0x250, URZ ;  /* 0x0000025004097890 */ /* 0x000fe2000fffe0ff */
[----:B--2---:R-:W-:Y:S01]  /*41b0*/  LEA R2, R11, UR6, 0x3 ;  /* 0x000000060b027c11 */ /* 0x004fe2000f8e18ff */
[----:B------:R-:W-:Y:S01]  /*41c0*/  UIADD3 UR8, UPT, UPT, UR8, 0x2e0, URZ ;  /* 0x000002e008087890 */ /* 0x000fe2000fffe0ff */
[----:B------:R-:W-:Y:S01]  /*41d0*/  SHF.L.U32 R5, R10, 0x1f, RZ ;  /* 0x0000001f0a057819 */ /* 0x000fe200000006ff */
[----:B------:R2:W-:Y:S01]  /*41e0*/  @!P2 SYNCS.ARRIVE.TRANS64.RED RZ, [R3+URZ], R4 ;  /* 0x0000000403ffa9a7 */ /* 0x0005e200080004ff */
[----:B------:R-:W-:Y:S01]  /*41f0*/  UIADD3 UR4, UPT, UPT, UR5, 0x1, URZ ;  /* 0x0000000105047890 */ /* 0x000fe2000fffe0ff */
[----:B------:R-:W-:-:S03]  /*4200*/  VIADD R8, R8, 0x1 ;  /* 0x0000000108087836 */ /* 0x000fc60000000000 */
[----:B------:R-:W-:Y:S02]  /*4210*/  UISETP.NE.AND UP0, UPT, UR4, 0x2, UPT ;  /* 0x000000020400788c */ /* 0x000fe4000bf05270 */
[----:B------:R-:W-:Y:S06]  /*4220*/  UGETNEXTWORKID.BROADCAST [UR8], [UR9] ;  /* 0x00000000080073ca */ /* 0x000fec0008000100 */
[----:B------:R-:W-:Y:S01]  /*4230*/  USEL UR7, URZ, 0x1, UP0 ;  /* 0x00000001ff077887 */ /* 0x000fe20008000000 */
[----:B------:R-:W-:Y:S01]  /*4240*/  ISETP.NE.AND P0, PT, R8, 0x2, PT ;  /* 0x000000020800780c */ /* 0x000fe20003f05270 */
[----:B------:R-:W-:Y:S01]  /*4250*/  USEL UR5, UR4, URZ, UP0 ;  /* 0x000000ff04057287 */ /* 0x000fe20008000000 */
[----:B------:R-:W3:Y:S03]  /*4260*/  SYNCS.PHASECHK.TRANS64.TRYWAIT P1, [R2+URZ+0x250], R5 ;  /* 0x00025005020075a7 */ /* 0x000ee600080211ff */
[----:B------:R-:W-:Y:S01]  /*4270*/  LOP3.LUT R12, R12, UR7, RZ, 0x3c, !PT ;  /* 0x000000070c0c7c12 */ /* 0x000fe2000f8e3cff */
[----:B--23--:R-:W-:Y:S07]  /*4280*/  @!P1 BRA `(.L_x_81) ;  /* 0x0000005800709947 */ /* 0x00cfee0003800000 */
.L_x_216:
[C---:B------:R-:W-:Y:S01]  /*4290*/  LEA R4, R11.reuse, UR6, 0x4 ;  /* 0x000000060b047c11 */ /* 0x040fe2000f8e20ff */
[----:B--2---:R-:W-:Y:S01]  /*42a0*/  VIADD R2, R2, 0x260 ;  /* 0x0000026002027836 */ /* 0x004fe20000000000 */
[----:B------:R-:W-:Y:S01]  /*42b0*/  SEL R8, R8, RZ, P0 ;  /* 0x000000ff08087207 */ /* 0x000fe20000000000 */
[----:B------:R-:W-:-:S03]  /*42c0*/  VIADD R11, R11, 0x1 ;  /* 0x000000010b0b7836 */ /* 0x000fc60000000000 */
[----:B------:R-:W2:Y:S01]  /*42d0*/  LDS.128 R4, [R4+0x2e0] ;  /* 0x0002e00004047984 */ /* 0x000ea20000000c00 */
[----:B------:R-:W-:Y:S02]  /*42e0*/  PRMT R2, RZ, 0x654, R2 ;  /* 0x00000654ff027816 */ /* 0x000fe40000000002 */
[C---:B------:R-:W-:Y:S01]  /*42f0*/  ISETP.NE.AND P1, PT, R11.reuse, 0x2, PT ;  /* 0x000000020b00780c */ /* 0x040fe20003f25270 */
[----:B------:R-:W-:Y:S01]  /*4300*/  @!PT LDS RZ, [RZ] ;  /* 0x00000000fffff984 */ /* 0x000fe20000000800 */
[----:B------:R-:W-:Y:S01]  /*4310*/  @!PT LDS RZ, [RZ] ;  /* 0x00000000fffff984 */ /* 0x000fe20000000800 */
[----:B------:R-:W-:Y:S01]  /*4320*/  @!PT LDS RZ, [RZ] ;  /* 0x00000000fffff984 */ /* 0x000fe20000000800 */
[----:B------:R-:W-:Y:S01]  /*4330*/  @!PT LDS RZ, [RZ] ;  /* 0x00000000fffff984 */ /* 0x000fe20000000800 */
[----:B------:R3:W-:Y:S06]  /*4340*/  MEMBAR.ALL.CTA ;  /* 0x0000000000007992 */ /* 0x0007ec0000008000 */
[----:B---3--:R-:W3:Y:S01]  /*4350*/  FENCE.VIEW.ASYNC.S ;  /* 0x00000000000073c6 */ /* 0x008ee20000000000 */
[----:B------:R-:W-:Y:S01]  /*4360*/  SEL R11, R11, RZ, P1 ;  /* 0x000000ff0b0b7207 */ /* 0x000fe20000800000 */
[----:B---3--:R3:W-:Y:S01]  /*4370*/  SYNCS.ARRIVE.TRANS64.RED.A1T0 RZ, [R2+URZ], RZ ;  /* 0x000000ff02ff79a7 */ /* 0x0087e200081004ff */
[----:B--2---:R-:W-:-:S02]  /*4380*/  LOP3.LUT P3, RZ, R6, 0x1, RZ, 0xc0, !PT ;  /* 0x0000000106ff7812 */ /* 0x004fc4000786c0ff */
[----:B------:R-:W-:-:S04]  /*4390*/  SEL R5, RZ, 0x1, P1 ;  /* 0x00000001ff057807 */ /* 0x000fc80000800000 */
[----:B------:R-:W-:Y:S02]  /*43a0*/  LOP3.LUT R10, R10, R5, RZ, 0x3c, !PT ;  /* 0x000000050a0a7212 */ /* 0x000fe400078e3cff */
[----:B---3--:R-:W-:-:S04]  /*43b0*/  SEL R2, RZ, 0x1, P0 ;  /* 0x00000001ff027807 */ /* 0x008fc80000000000 */
[----:B------:R-:W-:Y:S01]  /*43c0*/  LOP3.LUT R9, R9, R2, RZ, 0x3c, !PT ;  /* 0x0000000209097212 */ /* 0x000fe200078e3cff */
[----:B------:R-:W-:Y:S06]  /*43d0*/  @P3 BRA `(.L_x_82) ;  /* 0xfffffffc002c3947 */ /* 0x000fec000383ffff */
[----:B------:R-:W-:Y:S01]  /*43e0*/  ULEA UR4, UR5, UR6, 0x3 ;  /* 0x0000000605047291 */ /* 0x000fe2000f8e18ff */
[----:B------:R-:W-:-:S08]  /*43f0*/  SHF.L.U32 R3, R12, 0x1f, RZ ;  /* 0x0000001f0c037819 */ /* 0x000fd000000006ff */
[----:B------:R-:W2:Y:S02]  /*4400*/  SYNCS.PHASECHK.TRANS64 P0, [UR4+0x260], R3 ;  /* 0x00026003ff0075a7 */ /* 0x000ea40008001004 */
[----:B--2---:R-:W-:Y:S05]  /*4410*/  @P0 BRA `(.L_x_83) ;  /* 0x0000000000080947 */ /* 0x004fea0003800000 */
[----:B------:R-:W2:Y:S02]  /*4420*/  SYNCS.PHASECHK.TRANS64.TRYWAIT P0, [UR4+0x260], R3 ;  /* 0x00026003ff0075a7 */ /* 0x000ea40008001104 */
[----:B--2---:R-:W-:Y:S05]  /*4430*/  @!P0 BRA `(.L_x_84) ;  /* 0x0000005800188947 */ /* 0x004fea0003800000 */
.L_x_83:
[----:B------:R-:W-:-:S04]  /*4440*/  UIADD3 UR7, UPT, UPT, UR5, 0x1, URZ ;  /* 0x0000000105077890 */ /* 0x000fc8000fffe0ff */
[----:B------:R-:W-:-:S04]  /*4450*/  UISETP.NE.AND UP0, UPT, UR7, 0x2, UPT ;  /* 0x000000020700788c */ /* 0x000fc8000bf05270 */
[----:B------:R-:W-:Y:S02]  /*4460*/  USEL UR8, URZ, 0x1, UP0 ;  /* 0x00000001ff087887 */ /* 0x000fe40008000000 */
[----:B------:R-:W-:-:S04]  /*4470*/  USEL UR7, UR7, URZ, UP0 ;  /* 0x000000ff07077287 */ /* 0x000fc80008000000 */
[----:B------:R-:W-:Y:S01]  /*4480*/  ULEA UR7, UR7, UR6, 0x3 ;  /* 0x0000000607077291 */ /* 0x000fe2000f8e18ff */
[----:B--2---:R-:W-:-:S04]  /*4490*/  LOP3.LUT R3, R12, UR8, RZ, 0x3c, !PT ;  /* 0x000000080c037c12 */ /* 0x004fc8000f8e3cff */
[----:B------:R-:W-:-:S04]  /*44a0*/  SHF.L.U32 R0, R3, 0x1f, RZ ;  /* 0x0000001f03007819 */ /* 0x000fc800000006ff */
[----:B------:R-:W2:Y:S02]  /*44b0*/  SYNCS.PHASECHK.TRANS64 P0, [UR7+0x260], R0 ;  /* 0x00026000ff0075a7 */ /* 0x000ea40008001007 */
[----:B-12---:R-:W-:Y:S05]  /*44c0*/  @P0 EXIT ;  /* 0x000000000000094d */ /* 0x006fea0003800000 */
[----:B------:R-:W-:Y:S02]  /*44d0*/  SHF.L.U32 R3, R3, 0x1f, RZ ;  /* 0x0000001f03037819 */ /* 0x000fe400000006ff */
[----:B------:R-:W-:-:S07]  /*44e0*/  MOV R0, UR7 ;  /* 0x0000000700007c02 */ /* 0x000fce0008000f00 */
.L_x_85:
[----:B-1----:R1:W2:Y:S02]  /*44f0*/  SYNCS.PHASECHK.TRANS64.TRYWAIT P0, [R0+URZ+0x260], R3 ;  /* 0x00026003000075a7 */ /* 0x0022a400080011ff */
[----:B--2---:R-:W-:Y:S05]  /*4500*/  @!P0 NANOSLEEP.SYNCS 0x989680 ;  /* 0x009896800000895d */ /* 0x004fea0003900000 */
[----:B------:R-:W2:Y:S02]  /*4510*/  @!P0 SYNCS.PHASECHK.TRANS64 P0, [R0+URZ+0x260], R3 ;  /* 0x00026003000085a7 */ /* 0x000ea400080010ff */
[----:B--2---:R-:W-:Y:S05]  /*4520*/  @P0 EXIT ;  /* 0x000000000000094d */ /* 0x004fea0003800000 */
[----:B------:R-:W-:Y:S05]  /*4530*/  BRA `(.L_x_85) ;  /* 0xfffffffc00ec7947 */ /* 0x000fea000383ffff */
.L_x_78:
[----:B------:R-:W-:Y:S05]  /*4540*/  BRA.U UP4, `(.L_x_86) ;  /* 0x0000000d04847547 */ /* 0x000fea000b800000 */
[----:B------:R-:W2:Y:S01]  /*4550*/  S2UR UR7, SR_CgaCtaId ;  /* 0x00000000000779c3 */ /* 0x000ea20000008800 */
[----:B------:R-:W-:Y:S01]  /*4560*/  UMOV UR4, 0x40 ;  /* 0x0000004000047882 */ /* 0x000fe20000000000 */
[----:B------:R-:W-:Y:S01]  /*4570*/  NOP ;  /* 0x0000000000007918 */ /* 0x000fe20000000000 */
[----:B------:R-:W-:Y:S01]  /*4580*/  UMOV UR6, 0x400 ;  /* 0x0000040000067882 */ /* 0x000fe20000000000 */
[----:B--2---:R-:W-:Y:S02]  /*4590*/  ULEA UR5, UR7, UR4, 0x18 ;  /* 0x0000000407057291 */ /* 0x004fe4000f8ec0ff */
[----:B------:R-:W-:-:S07]  /*45a0*/  ULEA UR6, UR7, UR6, 0x18 ;  /* 0x0000000607067291 */ /* 0x000fce000f8ec0ff */
[----:B------:R-:W2:Y:S02]  /*45b0*/  LDS.U8 R0, [UR5+0x1c] ;  /* 0x00001c05ff007984 */ /* 0x000ea40008000000 */
[----:B--2---:R-:W-:-:S13]  /*45c0*/  ISETP.NE.AND P0, PT, R0, RZ, PT ;  /* 0x000000ff0000720c */ /* 0x004fda0003f05270 */
[----:B------:R-:W-:Y:S05]  /*45d0*/  @P0 BRA `(.L_x_87) ;  /* 0x0000000000580947 */ /* 0x000fea0003800000 */
[----:B------:R-:W-:-:S13]  /*45e0*/  ELECT P0, URZ, PT ;  /* 0x0000000000ff782f */ /* 0x000fda0003800000 */
[----:B------:R-:W-:Y:S05]  /*45f0*/  @!P0 BRA `(.L_x_88) ;  /* 0x0000000000608947 */ /* 0x000fea0003800000 */
[----:B------:R-:W-:Y:S01]  /*4600*/  UMOV UR4, 0x10 ;  /* 0x0000001000047882 */ /* 0x000fe20000000000 */
[----:B------:R-:W-:Y:S01]  /*4610*/  HFMA2 R0, -RZ, RZ, 0, 5.9604644775390625e-08 ;  /* 0x00000001ff007431 */ /* 0x000fe200000001ff */
[----:B------:R-:W-:-:S03]  /*4620*/  MOV R3, 0xffff ;  /* 0x0000ffff00037802 */ /* 0x000fc60000000f00 */
[----:B------:R-:W-:Y:S04]  /*4630*/  DEPBAR.LE SB2, 0x36 ;  /* 0x0000ad800000791a */ /* 0x000fe80000000000 */
[----:B------:R-:W2:Y:S02]  /*4640*/  UTCATOMSWS.FIND_AND_SET.ALIGN UP0, UR4, UR4 ;  /* 0x00000004000475e3 */ /* 0x000ea40008000800 */
[----:B--2---:R-:W-:Y:S01]  /*4650*/  MOV R4, UR4 ;  /* 0x0000000400047c02 */ /* 0x004fe20008000f00 */
[----:B------:R-:W-:Y:S06]  /*4660*/  BRA.U UP0, `(.L_x_89) ;  /* 0x0000000100187547 */ /* 0x000fec000b800000 */
.L_x_90:
[----:B------:R-:W-:Y:S05]  /*4670*/  NANOSLEEP 0x64 ;  /* 0x000000640000795d */ /* 0x000fea0003800000 */
[----:B------:R-:W-:-:S05]  /*4680*/  UMOV UR4, 0x10 ;  /* 0x0000001000047882 */ /* 0x000fca0000000000 */
[----:B------:R-:W-:Y:S04]  /*4690*/  DEPBAR.LE SB2, 0x36 ;  /* 0x0000ad800000791a */ /* 0x000fe80000000000 */
[----:B------:R-:W2:Y:S02]  /*46a0*/  UTCATOMSWS.FIND_AND_SET.ALIGN UP0, UR4, UR4 ;  /* 0x00000004000475e3 */ /* 0x000ea40008000800 */
[----:B--2---:R-:W-:Y:S01]  /*46b0*/  MOV R4, UR4 ;  /* 0x0000000400047c02 */ /* 0x004fe20008000f00 */
[----:B------:R-:W-:Y:S05]  /*46c0*/  BRA.U !UP0, `(.L_x_90) ;  /* 0xfffffffd08e87547 */ /* 0x000fea000b83ffff */
.L_x_89:
[-C--:B------:R-:W-:Y:S02]  /*46d0*/  SHF.L.U32 R3, R3, R4.reuse, RZ ;  /* 0x0000000403037219 */ /* 0x080fe400000006ff */
[----:B------:R-:W-:Y:S01]  /*46e0*/  SHF.L.U32 R0, R0, R4, RZ ;  /* 0x0000000400007219 */ /* 0x000fe200000006ff */
[----:B------:R-:W-:Y:S02]  /*46f0*/  IMAD.SHL.U32 R4, R4, 0x20, RZ ;  /* 0x0000002004047824 */ /* 0x000fe400078e00ff */
[----:B------:R2:W-:Y:S04]  /*4700*/  ATOMS.OR RZ, [UR5+0x14], R3 ;  /* 0x00001403ffff798c */ /* 0x0005e8000b000005 */
[----:B------:R2:W-:Y:S04]  /*4710*/  ATOMS.OR RZ, [UR5+0x18], R0 ;  /* 0x00001800ffff798c */ /* 0x0005e8000b000005 */
[----:B------:R2:W-:Y:S01]  /*4720*/  STS [UR6+0x300], R4 ;  /* 0x00030004ff007988 */ /* 0x0005e20008000806 */
[----:B------:R-:W-:Y:S05]  /*4730*/  BRA `(.L_x_88) ;  /* 0x0000000000107947 */ /* 0x000fea0003800000 */
.L_x_87:
[----:B------:R-:W-:Y:S02]  /*4740*/  MOV R0, 0xffffffff ;  /* 0xffffffff00007802 */ /* 0x000fe40000000f00 */
[----:B------:R-:W-:-:S03]  /*4750*/  MOV R4, 0x4780 ;  /* 0x0000478000047802 */ /* 0x000fc60000000f00 */
[----:B------:R2:W-:Y:S04]  /*4760*/  STS [UR6+0x300], R0 ;  /* 0x00030000ff007988 */ /* 0x0005e80008000806 */
[----:B-12--5:R-:W-:Y:S05]  /*4770*/  CALL.REL.NOINC `($__internal_1_$__cuda_sm10x_tcgen05_guardrail_trap_phase_invalid_during_alloc) ;  /* 0x0000005800d47944 */ /* 0x026fea0003c00000 */
.L_x_88:
[----:B------:R-:W-:Y:S05]  /*4780*/  WARPSYNC.ALL ;  /* 0x0000000000007948 */ /* 0x000fea0003800000 */
[----:B------:R-:W3:Y:S01]  /*4790*/  S2UR UR4, SR_CgaCtaId ;  /* 0x00000000000479c3 */ /* 0x000ee20000008800 */
[----:B------:R-:W-:Y:S01]  /*47a0*/  UMOV UR13, 0x400 ;  /* 0x00000400000d7882 */ /* 0x000fe20000000000 */
[----:B------:R-:W-:-:S06]  /*47b0*/  NOP ;  /* 0x0000000000007918 */ /* 0x000fcc0000000000 */
[----:B------:R-:W-:Y:S06]  /*47c0*/  BAR.ARV 0x6, 0xa0 ;  /* 0x0182800000007b1d */ /* 0x000fec0000002000 */
[----:B------:R-:W4:Y:S01]  /*47d0*/  LDCU UR5, c[0x0][0x38c] ;  /* 0x00007180ff0577ac */ /* 0x000f220008000800 */
[----:B------:R-:W-:Y:S01]  /*47e0*/  LOP3.LUT R2, R2, 0xffff, RZ, 0xc0, !PT ;  /* 0x0000ffff02027812 */ /* 0x000fe200078ec0ff */
[----:B------:R-:W-:Y:S01]  /*47f0*/  IMAD.MOV.U32 R11, RZ, RZ, 0x1 ;  /* 0x00000001ff0b7424 */ /* 0x000fe200078e00ff */
[----:B------:R-:W-:Y:S01]  /*4800*/  CS2R R8, SRZ ;  /* 0x0000000000087805 */ /* 0x000fe2000001ff00 */
[----:B------:R-:W1:Y:S01]  /*4810*/  LDCU UR8, c[0x0][0x38c] ;  /* 0x00007180ff0877ac */ /* 0x000e620008000800 */
[----:B------:R-:W-:Y:S01]  /*4820*/  R2UR UR15, R2 ;  /* 0x00000000020f72ca */ /* 0x000fe200000e0000 */
[----:B------:R-:W-:Y:S01]  /*4830*/  IMAD.MOV.U32 R10, RZ, RZ, RZ ;  /* 0x000000ffff0a7224 */ /* 0x000fe200078e00ff */
[----:B------:R-:W-:Y:S01]  /*4840*/  UMOV UR18, URZ ;  /* 0x000000ff00127c82 */ /* 0x000fe20008000000 */
[----:B------:R-:W-:Y:S01]  /*4850*/  UMOV UR10, URZ ;  /* 0x000000ff000a7c82 */ /* 0x000fe20008000000 */
[----:B---3--:R-:W-:Y:S01]  /*4860*/  ULEA UR13, UR4, UR13, 0x18 ;  /* 0x0000000d040d7291 */ /* 0x008fe2000f8ec0ff */
[----:B------:R-:W-:Y:S01]  /*4870*/  UMOV UR20, 0x0 ;  /* 0x0000000000147882 */ /* 0x000fe20000000000 */
[----:B------:R-:W-:-:S02]  /*4880*/  UMOV UR21, 0x4200490 ;  /* 0x0420049000157882 */ /* 0x000fc40000000000 */
[----:B------:R-:W-:Y:S02]  /*4890*/  UIADD3 UR6, UPT, UPT, UR13, 0x4600, URZ ;  /* 0x000046000d067890 */ /* 0x000fe4000fffe0ff */
[----:B------:R-:W-:Y:S02]  /*48a0*/  UIADD3 UR7, UPT, UPT, UR13, 0x15600, URZ ;  /* 0x000156000d077890 */ /* 0x000fe4000fffe0ff */
[----:B----4-:R-:W-:Y:S01]  /*48b0*/  UIADD3 UR5, UPT, UPT, UR5, 0x1f, URZ ;  /* 0x0000001f05057890 */ /* 0x010fe2000fffe0ff */
[----:B--2---:R-:W2:Y:S01]  /*48c0*/  LDS R0, [UR13+0x300] ;  /* 0x0003000dff007984 */ /* 0x004ea20008000800 */
[----:B------:R-:W-:Y:S02]  /*48d0*/  USHF.R.U32.HI UR6, URZ, 0x4, UR6 ;  /* 0x00000004ff067899 */ /* 0x000fe40008011606 */
[----:B------:R-:W-:Y:S02]  /*48e0*/  USHF.R.S32.HI UR4, URZ, 0x1f, UR5 ;  /* 0x0000001fff047899 */ /* 0x000fe40008011405 */
[----:B------:R-:W-:-:S02]  /*48f0*/  ULOP3.LUT UR6, UR6, 0x3fff, URZ, 0xc0, !UPT ;  /* 0x00003fff06067892 */ /* 0x000fc4000f8ec0ff */
[----:B------:R-:W-:Y:S02]  /*4900*/  ULEA.HI UR4, UR4, UR5, URZ, 0x5 ;  /* 0x0000000504047291 */ /* 0x000fe4000f8f28ff */
[----:B------:R-:W-:Y:S02]  /*4910*/  USHF.R.U32.HI UR5, URZ, 0x4, UR7 ;  /* 0x00000004ff057899 */ /* 0x000fe40008011607 */
[----:B------:R-:W-:Y:S02]  /*4920*/  USHF.R.S32.HI UR22, URZ, 0x5, UR4 ;  /* 0x00000005ff167899 */ /* 0x000fe40008011404 */
[----:B------:R-:W-:Y:S02]  /*4930*/  ULOP3.LUT UR5, UR5, 0x3fff, URZ, 0xc0, !UPT ;  /* 0x00003fff05057892 */ /* 0x000fe4000f8ec0ff */
[----:B------:R-:W-:Y:S02]  /*4940*/  UISETP.LT.AND UP0, UPT, UR22, 0x1, UPT ;  /* 0x000000011600788c */ /* 0x000fe4000bf01270 */
[----:B------:R-:W-:-:S02]  /*4950*/  ULOP3.LUT UR16, UR6, 0x10000, URZ, 0xfc, !UPT ;  /* 0x0001000006107892 */ /* 0x000fc4000f8efcff */
[----:B------:R-:W-:Y:S02]  /*4960*/  USEL UR23, UR22, 0x1, !UP0 ;  /* 0x0000000116177887 */ /* 0x000fe4000c000000 */
[----:B------:R-:W-:Y:S02]  /*4970*/  ULOP3.LUT UR17, UR5, 0x10000, URZ, 0xfc, !UPT ;  /* 0x0001000005117892 */ /* 0x000fe4000f8efcff */
[----:B------:R-:W-:Y:S02]  /*4980*/  UIADD3 UR23, UPT, UPT, -UR23, URZ, URZ ;  /* 0x000000ff17177290 */ /* 0x000fe4000fffe1ff */
[----:B-1----:R-:W-:Y:S01]  /*4990*/  UISETP.GE.AND UP4, UPT, UR8, 0x1, UPT ;  /* 0x000000010800788c */ /* 0x002fe2000bf86270 */
[----:B--2---:R-:W-:-:S15]  /*49a0*/  R2UR UR24, R0 ;  /* 0x00000000001872ca */ /* 0x004fde00000e0000 */
.L_x_97:
[----:B------:R-:W-:Y:S02]  /*49b0*/  LEA R0, R10, UR13, 0x3 ;  /* 0x0000000d0a007c11 */ /* 0x000fe4000f8e18ff */
[----:B------:R-:W-:Y:S02]  /*49c0*/  SHF.L.U32 R5, R9, 0x1f, RZ ;  /* 0x0000001f09057819 */ /* 0x000fe400000006ff */
[----:B------:R-:W-:Y:S01]  /*49d0*/  PLOP3.LUT P0, PT, PT, PT, UP4, 0x80, 0x8 ;  /* 0x000000000008781c */ /* 0x000fe20003f0f048 */
[----:B------:R-:W-:Y:S01]  /*49e0*/  VIADD R3, R0, 0x260 ;  /* 0x0000026000037836 */ /* 0x000fe20000000000 */
[----:B-1----:R-:W1:Y:S02]  /*49f0*/  SYNCS.PHASECHK.TRANS64.TRYWAIT P1, [R0+URZ+0x250], R5 ;  /* 0x00025005000075a7 */ /* 0x002e6400080211ff */
[----:B-1-3--:R-:W-:Y:S09]  /*4a00*/  @!P1 BRA `(.L_x_91) ;  /* 0x0000005000bc9947 */ /* 0x00aff20003800000 */
.L_x_218:
[----:B------:R-:W-:Y:S01]  /*4a10*/  LEA R4, R10, UR13, 0x4 ;  /* 0x0000000d0a047c11 */ /* 0x000fe2000f8e20ff */
[----:B------:R-:W-:Y:S01]  /*4a20*/  @UP4 ULEA UR4, UR10, UR13, 0x3 ;  /* 0x0000000d0a044291 */ /* 0x000fe2000f8e18ff */
[----:B------:R-:W-:Y:S01]  /*4a30*/  PLOP3.LUT P2, PT, PT, PT, PT, 0x80, 0x8 ;  /* 0x000000000008781c */ /* 0x000fe20003f4f070 */
[----:B------:R-:W-:Y:S01]  /*4a40*/  ULEA UR19, UR18, UR13, 0x3 ;  /* 0x0000000d12137291 */ /* 0x000fe2000f8e18ff */
[----:B------:R-:W-:Y:S02]  /*4a50*/  PRMT R3, RZ, 0x654, R3 ;  /* 0x00000654ff037816 */ /* 0x000fe40000000003 */
[----:B-1----:R-:W1:Y:S01]  /*4a60*/  LDS.128 R4, [R4+0x2e0] ;  /* 0x0002e00004047984 */ /* 0x002e620000000c00 */
[----:B------:R-:W-:Y:S02]  /*4a70*/  @P0 SHF.L.U32 R2, R8, 0x1f, RZ ;  /* 0x0000001f08020819 */ /* 0x000fe400000006ff */
[----:B------:R-:W-:Y:S01]  /*4a80*/  SHF.L.U32 R0, R11, 0x1f, RZ ;  /* 0x0000001f0b007819 */ /* 0x000fe200000006ff */
[----:B------:R-:W-:Y:S01]  /*4a90*/  @!PT LDS RZ, [RZ] ;  /* 0x00000000fffff984 */ /* 0x000fe20000000800 */
[----:B------:R-:W-:Y:S01]  /*4aa0*/  @!PT LDS RZ, [RZ] ;  /* 0x00000000fffff984 */ /* 0x000fe20000000800 */
[----:B------:R-:W-:Y:S01]  /*4ab0*/  @!PT LDS RZ, [RZ] ;  /* 0x00000000fffff984 */ /* 0x000fe20000000800 */
[----:B------:R-:W-:Y:S01]  /*4ac0*/  @!PT LDS RZ, [RZ] ;  /* 0x00000000fffff984 */ /* 0x000fe20000000800 */
[----:B------:R2:W-:Y:S06]  /*4ad0*/  MEMBAR.ALL.CTA ;  /* 0x0000000000007992 */ /* 0x0005ec0000008000 */
[----:B--2---:R-:W2:Y:S02]  /*4ae0*/  FENCE.VIEW.ASYNC.S ;  /* 0x00000000000073c6 */ /* 0x004ea40000000000 */
[----:B--2---:R2:W-:Y:S01]  /*4af0*/  SYNCS.ARRIVE.TRANS64.RED.A1T0 RZ, [R3+URZ], RZ ;  /* 0x000000ff03ff79a7 */ /* 0x0045e200081004ff */
[----:B------:R2:W3:Y:S01]  /*4b00*/  @P0 SYNCS.PHASECHK.TRANS64.TRYWAIT P2, [UR4], R2 ;  /* 0x00000002ff0005a7 */ /* 0x0004e20008041104 */
[----:B-1----:R-:W-:Y:S01]  /*4b10*/  LOP3.LUT P1, RZ, R6, 0x1, RZ, 0xc0, !PT ;  /* 0x0000000106ff7812 */ /* 0x002fe2000782c0ff */
[----:B------:R-:W1:Y:S02]  /*4b20*/  SYNCS.PHASECHK.TRANS64.TRYWAIT P0, [UR19+0x290], R0 ;  /* 0x00029000ff0075a7 */ /* 0x000e640008001113 */
[----:B-123--:R-:W-:Y:S10]  /*4b30*/  @!P0 BRA `(.L_x_92) ;  /* 0x0000005000848947 */ /* 0x00eff40003800000 */
.L_x_220:
[----:B------:R-:W-:Y:S01]  /*4b40*/  IADD3 R10, PT, PT, R10, 0x1, RZ ;  /* 0x000000010a0a7810 */ /* 0x000fe20007ffe0ff */
[----:B------:R-:W-:Y:S06]  /*4b50*/  BRA.U !UP4, `(.L_x_93) ;  /* 0x000000010ca07547 */ /* 0x000fec000b800000 */
[----:B------:R-:W-:Y:S02]  /*4b60*/  ULEA.HI UR4, UR18, UR18, URZ, 0x1 ;  /* 0x0000001212047291 */ /* 0x000fe4000f8f08ff */
[----:B------:R-:W-:Y:S02]  /*4b70*/  UPLOP3.LUT UP2, UPT, UPT, UPT, UPT, 0x40, 0x4 ;  /* 0x000000000004789c */ /* 0x000fe40003f4e870 */
[----:B------:R-:W-:Y:S02]  /*4b80*/  USHF.L.U32 UR5, UR4, 0x6, URZ ;  /* 0x0000000604057899 */ /* 0x000fe400080006ff */
[----:B------:R-:W-:Y:S02]  /*4b90*/  ULOP3.LUT UR14, UR4, 0xffe, URZ, 0xc0, !UPT ;  /* 0x00000ffe040e7892 */ /* 0x000fe4000f8ec0ff */
[----:B------:R-:W-:Y:S02]  /*4ba0*/  ULOP3.LUT UR4, UR5, 0xffffff80, URZ, 0xc0, !UPT ;  /* 0xffffff8005047892 */ /* 0x000fe4000f8ec0ff */
[----:B------:R-:W-:-:S02]  /*4bb0*/  UIADD3 UR14, UPT, UPT, -UR14, UR18, URZ ;  /* 0x000000120e0e7290 */ /* 0x000fc4000fffe1ff */
[----:B------:R-:W-:Y:S01]  /*4bc0*/  UIADD3 UR4, UPT, UPT, UR24, UR4, URZ ;  /* 0x0000000418047290 */ /* 0x000fe2000fffe0ff */
[----:B------:R-:W-:Y:S01]  /*4bd0*/  UMOV UR12, UR23 ;  /* 0x00000017000c7c82 */ /* 0x000fe20008000000 */
[----:B------:R-:W-:Y:S02]  /*4be0*/  UMOV UR11, UR22 ;  /* 0x00000016000b7c82 */ /* 0x000fe40008000000 */
[----:B------:R-:W-:Y:S01]  /*4bf0*/  ULEA UR14, UR14, UR4, 0x14 ;  /* 0x000000040e0e7291 */ /* 0x000fe2000f8ea0ff */
[----:B------:R-:W-:-:S11]  /*4c00*/  UMOV UR5, UR10 ;  /* 0x0000000a00057c82 */ /* 0x000fd60008000000 */
.L_x_96:
[----:B------:R-:W-:Y:S02]  /*4c10*/  UIADD3 UR12, UPT, UPT, UR12, 0x1, URZ ;  /* 0x000000010c0c7890 */ /* 0x000fe4000fffe0ff */
[----:B--2---:R-:W-:Y:S02]  /*4c20*/  ULEA UR6, UR5, UR13, 0x3 ;  /* 0x0000000d05067291 */ /* 0x004fe4000f8e18ff */
[----:B------:R-:W-:Y:S01]  /*4c30*/  UISETP.NE.AND UP3, UPT, UR12, URZ, UPT ;  /* 0x000000ff0c00728c */ /* 0x000fe2000bf65270 */
[----:B---3--:R-:W-:Y:S10]  /*4c40*/  @P2 BRA `(.L_x_94) ;  /* 0x00000000000c2947 */ /* 0x008ff40003800000 */
[----:B-1----:R-:W-:Y:S04]  /*4c50*/  SHF.L.U32 R3, R8, 0x1f, RZ ;  /* 0x0000001f08037819 */ /* 0x002fe800000006ff */
[----:B------:R-:W1:Y:S02]  /*4c60*/  SYNCS.PHASECHK.TRANS64.TRYWAIT P0, [UR6], R3 ;  /* 0x00000003ff0075a7 */ /* 0x000e640008001106 */
[----:B-1----:R-:W-:Y:S05]  /*4c70*/  @!P0 BRA `(.L_x_95) ;  /* 0x00000050004c8947 */ /* 0x002fea0003800000 */
.L_x_94:
[----:B------:R-:W-:Y:S01]  /*4c80*/  UISETP.NE.AND UP0, UPT, UR11, 0x1, UPT ;  /* 0x000000010b00788c */ /* 0x000fe2000bf05270 */
[----:B------:R-:W-:Y:S01]  /*4c90*/  PLOP3.LUT P2, PT, PT, PT, PT, 0x80, 0x8 ;  /* 0x000000000008781c */ /* 0x000fe20003f4f070 */
[----:B------:R-:W-:Y:S02]  /*4ca0*/  UIADD3 UR4, UPT, UPT, UR5, 0x1, URZ ;  /* 0x0000000105047890 */ /* 0x000fe4000fffe0ff */
[----:B------:R-:W-:Y:S02]  /*4cb0*/  ULEA UR8, UR5, UR17, 0x8 ;  /* 0x0000001105087291 */ /* 0x000fe4000f8e40ff */
[----:B------:R-:W-:Y:S01]  /*4cc0*/  UISETP.NE.AND UP1, UPT, UR4, 0x22, UPT ;  /* 0x000000220400788c */ /* 0x000fe2000bf25270 */
[----:B------:R-:W-:Y:S01]  /*4cd0*/  PLOP3.LUT P0, PT, PT, PT, UP0, 0x80, 0x8 ;  /* 0x000000000008781c */ /* 0x000fe20003f0f008 */
[----:B------:R-:W-:Y:S02]  /*4ce0*/  UIADD3 UR11, UPT, UPT, UR11, -0x1, URZ ;  /* 0xffffffff0b0b7890 */ /* 0x000fe4000fffe0ff */
[----:B------:R-:W-:Y:S02]  /*4cf0*/  USEL UR7, URZ, 0x1, UP1 ;  /* 0x00000001ff077887 */ /* 0x000fe40008800000 */
[----:B------:R-:W-:Y:S01]  /*4d00*/  USEL UR10, UR4, URZ, UP1 ;  /* 0x000000ff040a7287 */ /* 0x000fe20008800000 */
[----:B------:R-:W-:Y:S03]  /*4d10*/  UMOV UR9, 0xc0004010 ;  /* 0xc000401000097882 */ /* 0x000fe60000000000 */
[----:B------:R-:W-:Y:S01]  /*4d20*/  @UP0 ULEA UR4, UR10, UR13, 0x3 ;  /* 0x0000000d0a040291 */ /* 0x000fe2000f8e18ff */
[----:B------:R-:W-:Y:S01]  /*4d30*/  LOP3.LUT R8, R8, UR7, RZ, 0x3c, !PT ;  /* 0x0000000708087c12 */ /* 0x000fe2000f8e3cff */
[----:B------:R-:W-:Y:S03]  /*4d40*/  UMOV UR7, 0xc0004010 ;  /* 0xc000401000077882 */ /* 0x000fe60000000000 */
[----:B-1----:R-:W-:Y:S04]  /*4d50*/  @P0 SHF.L.U32 R0, R8, 0x1f, RZ ;  /* 0x0000001f08000819 */ /* 0x002fe800000006ff */
[----:B------:R2:W3:Y:S01]  /*4d60*/  @P0 SYNCS.PHASECHK.TRANS64.TRYWAIT P2, [UR4], R0 ;  /* 0x00000000ff0005a7 */ /* 0x0004e20008041104 */
[----:B------:R-:W-:Y:S02]  /*4d70*/  UIADD3 UR4, UPT, UPT, UR6, 0x110, URZ ;  /* 0x0000011006047890 */ /* 0x000fe4000fffe0ff */
[----:B------:R-:W-:Y:S03]  /*4d80*/  ULEA UR6, UR5, UR16, 0x7 ;  /* 0x0000001005067291 */ /* 0x000fe6000f8e38ff */
[----:B------:R-:W-:Y:S06]  /*4d90*/  UMOV UR5, UR10 ;  /* 0x0000000a00057c82 */ /* 0x000fec0008000000 */
[----:B------:R2:W-:Y:S01]  /*4da0*/  UTCQMMA gdesc[UR6], gdesc[UR8], tmem[UR14], tmem[UR20], idesc[UR21], UP2 ;  /* 0x00ff1408060075ea */ /* 0x0005e2000900030e */
[----:B------:R-:W-:Y:S01]  /*4db0*/  UPLOP3.LUT UP2, UPT, UPT, UPT, UPT, 0x80, 0x8 ;  /* 0x000000000008789c */ /* 0x000fe20003f4f070 */
[----:B------:R2:W-:Y:S01]  /*4dc0*/  UTCBAR.MULTICAST [UR4], URZ, UR15 ;  /* 0x000000ff040073e9 */ /* 0x0005e2000800080f */
[----:B------:R-:W-:Y:S09]  /*4dd0*/  BRA.U UP3, `(.L_x_96) ;  /* 0xfffffffd038c7547 */ /* 0x000ff2000b83ffff */
.L_x_93:
[----:B--2---:R-:W-:Y:S01]  /*4de0*/  UIADD3 UR4, UPT, UPT, UR18, 0x1, URZ ;  /* 0x0000000112047890 */ /* 0x004fe2000fffe0ff */
[C---:B------:R-:W-:Y:S01]  /*4df0*/  ISETP.NE.AND P0, PT, R10.reuse, 0x2, PT ;  /* 0x000000020a00780c */ /* 0x040fe20003f05270 */
[----:B------:R-:W-:Y:S02]  /*4e00*/  UIADD3 UR5, UPT, UPT, UR19, 0x270, URZ ;  /* 0x0000027013057890 */ /* 0x000fe4000fffe0ff */
[----:B------:R-:W-:Y:S01]  /*4e10*/  UISETP.NE.AND UP0, UPT, UR4, 0x4, UPT ;  /* 0x000000040400788c */ /* 0x000fe2000bf05270 */
[----:B-1----:R-:W-:Y:S02]  /*4e20*/  SEL R0, RZ, 0x1, P0 ;  /* 0x00000001ff007807 */ /* 0x002fe40000000000 */
[----:B------:R-:W-:Y:S01]  /*4e30*/  SEL R10, R10, RZ, P0 ;  /* 0x000000ff0a0a7207 */ /* 0x000fe20000000000 */
[----:B------:R-:W-:Y:S01]  /*4e40*/  USEL UR6, URZ, 0x1, UP0 ;  /* 0x00000001ff067887 */ /* 0x000fe20008000000 */
[----:B------:R-:W-:Y:S01]  /*4e50*/  LOP3.LUT R9, R9, R0, RZ, 0x3c, !PT ;  /* 0x0000000009097212 */ /* 0x000fe200078e3cff */
[----:B------:R-:W-:Y:S01]  /*4e60*/  USEL UR18, UR4, URZ, UP0 ;  /* 0x000000ff04127287 */ /* 0x000fe20008000000 */
[----:B------:R1:W-:Y:S03]  /*4e70*/  UTCBAR [UR5], URZ ;  /* 0x000000ff050073e9 */ /* 0x0003e600080000ff */
[----:B------:R-:W-:Y:S01]  /*4e80*/  LOP3.LUT R11, R11, UR6, RZ, 0x3c, !PT ;  /* 0x000000060b0b7c12 */ /* 0x000fe2000f8e3cff */
[----:B------:R-:W-:Y:S07]  /*4e90*/  @P1 BRA `(.L_x_97) ;  /* 0xfffffff800c41947 */ /* 0x000fee000383ffff */
[----:B------:R-:W2:Y:S01]  /*4ea0*/  S2UR UR8, SR_CgaCtaId ;  /* 0x00000000000879c3 */ /* 0x000ea20000008800 */
[----:B------:R-:W-:Y:S01]  /*4eb0*/  ELECT P0, URZ, PT ;  /* 0x0000000000ff782f */ /* 0x000fe20003800000 */
[----:B------:R-:W-:Y:S01]  /*4ec0*/  IMAD.MOV.U32 R0, RZ, RZ, 0x1 ;  /* 0x00000001ff007424 */ /* 0x000fe200078e00ff */
[----:B------:R-:W-:Y:S01]  /*4ed0*/  UIADD3 UR13, UPT, UPT, UR13, 0x290, URZ ;  /* 0x000002900d0d7890 */ /* 0x000fe2000fffe0ff */
[----:B------:R-:W-:Y:S01]  /*4ee0*/  SHF.L.U32 R3, R11, 0x1f, RZ ;  /* 0x0000001f0b037819 */ /* 0x000fe200000006ff */
[----:B------:R-:W-:-:S03]  /*4ef0*/  UMOV UR4, 0x40 ;  /* 0x0000004000047882 */ /* 0x000fc60000000000 */
[----:B------:R-:W-:Y:S01]  /*4f00*/  UVIRTCOUNT.DEALLOC.SMPOOL 0x80 ;  /* 0x000000800000784c */ /* 0x000fe20000000000 */
[----:B--2---:R-:W-:Y:S02]  /*4f10*/  ULEA UR8, UR8, UR4, 0x18 ;  /* 0x0000000408087291 */ /* 0x004fe4000f8ec0ff */
[----:B------:R-:W-:-:S07]  /*4f20*/  ULEA UR4, UR18, UR13, 0x3 ;  /* 0x0000000d12047291 */ /* 0x000fce000f8e18ff */
[----:B------:R2:W-:Y:S02]  /*4f30*/  @P0 STS.U8 [UR8+0x1c], R0 ;  /* 0x00001c00ff000988 */ /* 0x0005e40008000008 */
[----:B------:R-:W4:Y:S02]  /*4f40*/  SYNCS.PHASECHK.TRANS64.TRYWAIT P0, [UR4], R3 ;  /* 0x00000003ff0075a7 */ /* 0x000f240008001104 */
[----:B--2-4-:R-:W-:Y:S05]  /*4f50*/  @!P0 BRA `(.L_x_98) ;  /* 0x0000004c00ac8947 */ /* 0x014fea0003800000 */
.L_x_223:
[----:B------:R-:W-:-:S04]  /*4f60*/  UIADD3 UR4, UPT, UPT, UR18, 0x1, URZ ;  /* 0x0000000112047890 */ /* 0x000fc8000fffe0ff */
[----:B------:R-:W-:-:S04]  /*4f70*/  UISETP.NE.AND UP0, UPT, UR4, 0x4, UPT ;  /* 0x000000040400788c */ /* 0x000fc8000bf05270 */
[----:B------:R-:W-:Y:S02]  /*4f80*/  USEL UR6, URZ, 0x1, UP0 ;  /* 0x00000001ff067887 */ /* 0x000fe40008000000 */
[----:B------:R-:W-:-:S04]  /*4f90*/  USEL UR4, UR4, URZ, UP0 ;  /* 0x000000ff04047287 */ /* 0x000fc80008000000 */
[----:B-1----:R-:W-:Y:S01]  /*4fa0*/  ULEA UR5, UR4, UR13, 0x3 ;  /* 0x0000000d04057291 */ /* 0x002fe2000f8e18ff */
[----:B------:R-:W-:-:S04]  /*4fb0*/  LOP3.LUT R2, R11, UR6, RZ, 0x3c, !PT ;  /* 0x000000060b027c12 */ /* 0x000fc8000f8e3cff */
[----:B--2---:R-:W-:-:S04]  /*4fc0*/  SHF.L.U32 R3, R2, 0x1f, RZ ;  /* 0x0000001f02037819 */ /* 0x004fc800000006ff */
[----:B------:R-:W1:Y:S02]  /*4fd0*/  SYNCS.PHASECHK.TRANS64.TRYWAIT P0, [UR5], R3 ;  /* 0x00000003ff0075a7 */ /* 0x000e640008001105 */
[----:B-1----:R-:W-:Y:S05]  /*4fe0*/  @!P0 BRA `(.L_x_99) ;  /* 0x0000004c00a08947 */ /* 0x002fea0003800000 */
.L_x_225:
        /* <DEDUP_REMOVED lines=9> */
.L_x_227:
[----:B------:R-:W-:-:S04]  /*5080*/  UIADD3 UR4, UPT, UPT, UR4, 0x1, URZ ;  /* 0x0000000104047890 */ /* 0x000fc8000fffe0ff */
[----:B------:R-:W-:-:S04]  /*5090*/  UISETP.NE.AND UP0, UPT, UR4, 0x4, UPT ;  /* 0x000000040400788c */ /* 0x000fc8000bf05270 */
[----:B------:R-:W-:Y:S02]  /*50a0*/  USEL UR5, URZ, 0x1, UP0 ;  /* 0x00000001ff057887 */ /* 0x000fe40008000000 */
[----:B------:R-:W-:-:S04]  /*50b0*/  USEL UR4, UR4, URZ, UP0 ;  /* 0x000000ff04047287 */ /* 0x000fc80008000000 */
[----:B------:R-:W-:Y:S01]  /*50c0*/  ULEA UR4, UR4, UR13, 0x3 ;  /* 0x0000000d04047291 */ /* 0x000fe2000f8e18ff */
[----:B-1----:R-:W-:-:S04]  /*50d0*/  LOP3.LUT R3, R2, UR5, RZ, 0x3c, !PT ;  /* 0x0000000502037c12 */ /* 0x002fc8000f8e3cff */
[----:B------:R-:W-:-:S04]  /*50e0*/  SHF.L.U32 R3, R3, 0x1f, RZ ;  /* 0x0000001f03037819 */ /* 0x000fc800000006ff */
[----:B------:R-:W1:Y:S02]  /*50f0*/  SYNCS.PHASECHK.TRANS64.TRYWAIT P0, [UR4], R3 ;  /* 0x00000003ff0075a7 */ /* 0x000e640008001104 */
[----:B-1----:R-:W-:Y:S05]  /*5100*/  @!P0 BRA `(.L_x_101) ;  /* 0x0000004c00888947 */ /* 0x002fea0003800000 */
.L_x_229:
[----:B------:R-:W-:Y:S01]  /*5110*/  NOP ;  /* 0x0000000000007918 */ /* 0x000fe20000000000 */
[----:B-1----:R-:W1:Y:S01]  /*5120*/  LDS R0, [UR8+0x14] ;  /* 0x00001408ff007984 */ /* 0x002e620008000800 */
[----:B------:R-:W-:Y:S01]  /*5130*/  ULOP3.LUT UR4, UR24, 0xffff, URZ, 0xc0, !UPT ;  /* 0x0000ffff18047892 */ /* 0x000fe2000f8ec0ff */
[----:B------:R-:W-:Y:S01]  /*5140*/  UMOV UR5, 0xffff ;  /* 0x0000ffff00057882 */ /* 0x000fe20000000000 */
[----:B------:R-:W-:Y:S02]  /*5150*/  UMOV UR6, 0x1 ;  /* 0x0000000100067882 */ /* 0x000fe40000000000 */
[----:B------:R-:W-:-:S04]  /*5160*/  USHF.R.U32.HI UR4, URZ, 0x5, UR4 ;  /* 0x00000005ff047899 */ /* 0x000fc80008011604 */
[----:B------:R-:W-:Y:S02]  /*5170*/  USHF.L.U32 UR5, UR5, UR4, URZ ;  /* 0x0000000405057299 */ /* 0x000fe400080006ff */
[----:B------:R-:W-:-:S04]  /*5180*/  USHF.L.U32 UR4, UR6, UR4, URZ ;  /* 0x0000000406047299 */ /* 0x000fc800080006ff */
[----:B-1----:R-:W-:-:S04]  /*5190*/  LOP3.LUT R0, R0, UR5, RZ, 0xc0, !PT ;  /* 0x0000000500007c12 */ /* 0x002fc8000f8ec0ff */
[----:B------:R-:W-:-:S13]  /*51a0*/  ISETP.NE.AND P0, PT, R0, UR5, PT ;  /* 0x0000000500007c0c */ /* 0x000fda000bf05270 */
[----:B------:R-:W-:Y:S05]  /*51b0*/  @P0 BRA `(.L_x_102) ;  /* 0x0000000000580947 */ /* 0x000fea0003800000 */
[----:B------:R-:W1:Y:S02]  /*51c0*/  LDS R0, [UR8+0x18] ;  /* 0x00001808ff007984 */ /* 0x000e640008000800 */
[----:B-1----:R-:W-:-:S04]  /*51d0*/  LOP3.LUT R0, R0, UR4, RZ, 0xc0, !PT ;  /* 0x0000000400007c12 */ /* 0x002fc8000f8ec0ff */
[----:B------:R-:W-:-:S13]  /*51e0*/  ISETP.NE.AND P0, PT, R0, UR4, PT ;  /* 0x0000000400007c0c */ /* 0x000fda000bf05270 */
[----:B------:R-:W-:Y:S05]  /*51f0*/  @P0 BRA `(.L_x_103) ;  /* 0x00000000003c0947 */ /* 0x000fea0003800000 */
[----:B------:R-:W1:Y:S01]  /*5200*/  S2R R2, SR_LANEID ;  /* 0x0000000000027919 */ /* 0x000e620000000000 */
[----:B------:R-:W-:Y:S01]  /*5210*/  ULOP3.LUT UR5, URZ, UR5, URZ, 0x33, !UPT ;  /* 0x00000005ff057292 */ /* 0x000fe2000f8e33ff */
[----:B------:R-:W-:Y:S01]  /*5220*/  LOP3.LUT R4, RZ, UR4, RZ, 0x33, !PT ;  /* 0x00000004ff047c12 */ /* 0x000fe2000f8e33ff */
[----:B------:R-:W-:Y:S02]  /*5230*/  VOTEU.ANY UR4, UPT, PT ;  /* 0x0000000000047886 */ /* 0x000fe400038e0100 */
[----:B------:R-:W-:Y:S01]  /*5240*/  UFLO.U32 UR4, UR4 ;  /* 0x00000004000472bd */ /* 0x000fe200080e0000 */
[----:B------:R-:W2:Y:S01]  /*5250*/  REDUX UR6, R4 ;  /* 0x00000000040673c4 */ /* 0x000ea20000000000 */
[----:B------:R-:W-:-:S06]  /*5260*/  IMAD.U32 R0, RZ, RZ, UR5 ;  /* 0x00000005ff007e24 */ /* 0x000fcc000f8e00ff */
[----:B------:R4:W-:Y:S01]  /*5270*/  UTCATOMSWS.AND URZ, UR5 ;  /* 0x0000000500ff79e3 */ /* 0x0009e20008000000 */
[----:B------:R-:W3:Y:S01]  /*5280*/  REDUX UR7, R0 ;  /* 0x00000000000773c4 */ /* 0x000ee20000000000 */
[----:B-1----:R-:W-:Y:S01]  /*5290*/  ISETP.EQ.U32.AND P0, PT, R2, UR4, PT ;  /* 0x0000000402007c0c */ /* 0x002fe2000bf02070 */
[----:B--2---:R-:W-:Y:S01]  /*52a0*/  IMAD.U32 R2, RZ, RZ, UR6 ;  /* 0x00000006ff027e24 */ /* 0x004fe2000f8e00ff */
[----:B---3--:R-:W-:-:S11]  /*52b0*/  MOV R3, UR7 ;  /* 0x0000000700037c02 */ /* 0x008fd60008000f00 */
[----:B------:R4:W-:Y:S04]  /*52c0*/  @P0 ATOMS.AND RZ, [UR8+0x14], R3 ;  /* 0x00001403ffff098c */ /* 0x0009e8000a800008 */
[----:B------:R4:W-:Y:S01]  /*52d0*/  @P0 ATOMS.AND RZ, [UR8+0x18], R2 ;  /* 0x00001802ffff098c */ /* 0x0009e2000a800008 */
[----:B------:R-:W-:Y:S05]  /*52e0*/  BRA `(.L_x_104) ;  /* 0x0000000000147947 */ /* 0x000fea0003800000 */
.L_x_103:
[----:B------:R-:W-:Y:S02]  /*52f0*/  MOV R2, 0x5310 ;  /* 0x0000531000027802 */ /* 0x000fe40000000f00 */
[----:B---3-5:R-:W-:Y:S05]  /*5300*/  CALL.REL.NOINC `($__internal_0_$__cuda_sm10x_tcgen05_guardrail_trap_col_being_dealloced_not_returned_by_alloc) ;  /* 0x0000004c00e47944 */ /* 0x028fea0003c00000 */
[----:B------:R-:W-:Y:S05]  /*5310*/  BRA `(.L_x_104) ;  /* 0x0000000000087947 */ /* 0x000fea0003800000 */
.L_x_102:
[----:B------:R-:W-:Y:S02]  /*5320*/  MOV R2, 0x5340 ;  /* 0x0000534000027802 */ /* 0x000fe40000000f00 */
[----:B---3-5:R-:W-:Y:S05]  /*5330*/  CALL.REL.NOINC `($__internal_2_$__cuda_sm10x_tcgen05_guardrail_trap_unallocated_columns_being_dealloced) ;  /* 0x0000004c00f07944 */ /* 0x028fea0003c00000 */
.L_x_104:
[----:B------:R-:W-:Y:S01]  /*5340*/  NOP ;  /* 0x0000000000007918 */ /* 0x000fe20000000000 */
[----:B----4-:R-:W-:Y:S05]  /*5350*/  EXIT ;  /* 0x000000000000794d */ /* 0x010fea0003800000 */
.L_x_86:
[----:B------:R-:W-:-:S09]  /*5360*/  UISETP.NE.OR UP0, UPT, UR17, 0x3, !UP3 ;  /* 0x000000031100788c */ /* 0x000fd2000df05670 */
[----:B------:R-:W-:Y:S05]  /*5370*/  BRA.U UP0, `(.L_x_105) ;  /* 0x0000000d00807547 */ /* 0x000fea000b800000 */
[----:B------:R-:W2:Y:S01]  /*5380*/  S2UR UR10, SR_CgaCtaId ;  /* 0x00000000000a79c3 */ /* 0x000ea20000008800 */
[----:B------:R-:W3:Y:S01]  /*5390*/  LDCU UR32, c[0x0][0x370] ;  /* 0x00006e00ff2077ac */ /* 0x000ee20008000800 */
[----:B------:R-:W-:Y:S02]  /*53a0*/  HFMA2 R13, -RZ, RZ, 0, 0 ;  /* 0x00000000ff0d7431 */ /* 0x000fe400000001ff */
[----:B------:R-:W-:Y:S01]  /*53b0*/  IMAD.MOV.U32 R15, RZ, RZ, 0x1 ;  /* 0x00000001ff0f7424 */ /* 0x000fe200078e00ff */
[----:B------:R-:W-:Y:S01]  /*53c0*/  MOV R7, 0x1000 ;  /* 0x0000100000077802 */ /* 0x000fe20000000f00 */
[----:B------:R-:W3:Y:S01]  /*53d0*/  LDCU.128 UR28, c[0x0][0xb10] ;  /* 0x00016200ff1c77ac */ /* 0x000ee20008000c00 */
[----:B------:R-:W-:Y:S01]  /*53e0*/  IMAD.MOV.U32 R14, RZ, RZ, RZ ;  /* 0x000000ffff0e7224 */ /* 0x000fe200078e00ff */
[----:B------:R-:W4:Y:S01]  /*53f0*/  LDC.64 R16, c[0x0][0x348] ;  /* 0x0000d200ff107b82 */ /* 0x000f220000000a00 */
[----:B------:R-:W1:Y:S01]  /*5400*/  LDCU UR27, c[0x0][0x374] ;  /* 0x00006e80ff1b77ac */ /* 0x000e620008000800 */
[----:B------:R-:W2:Y:S06]  /*5410*/  LDCU UR15, c[0x0][0xb0c] ;  /* 0x00016180ff0f77ac */ /* 0x000eac0008000800 */
[----:B------:R-:W4:Y:S01]  /*5420*/  LDC.64 R2, c[0x0][0x888] ;  /* 0x00022200ff027b82 */ /* 0x000f220000000a00 */
[----:B------:R-:W2:Y:S01]  /*5430*/  LDCU UR39, c[0x0][0xb20] ;  /* 0x00016400ff2777ac */ /* 0x000ea20008000800 */
[----:B------:R-:W2:Y:S06]  /*5440*/  LDCU UR4, c[0x0][0xb30] ;  /* 0x00016600ff0477ac */ /* 0x000eac0008000800 */
[----:B------:R-:W4:Y:S01]  /*5450*/  LDC.64 R4, c[0x0][0x890] ;  /* 0x00022400ff047b82 */ /* 0x000f220000000a00 */
[----:B------:R-:W-:Y:S01]  /*5460*/  UMOV UR21, 0x400 ;  /* 0x0000040000157882 */ /* 0x000fe20000000000 */
[----:B---3--:R-:W-:-:S02]  /*5470*/  UIMAD.WIDE.U32 UR6, UR32, UR28, URZ ;  /* 0x0000001c200672a5 */ /* 0x008fc4000f8e00ff */
[----:B-1----:R-:W-:Y:S02]  /*5480*/  UIMAD.WIDE.U32 UR8, UR27, UR31, URZ ;  /* 0x0000001f1b0872a5 */ /* 0x002fe4000f8e00ff */
[----:B--2---:R-:W-:Y:S02]  /*5490*/  ULEA UR21, UR10, UR21, 0x18 ;  /* 0x000000150a157291 */ /* 0x004fe4000f8ec0ff */
[----:B------:R-:W-:Y:S02]  /*54a0*/  UPLOP3.LUT UP3, UPT, UPT, UPT, UPT, 0x40, 0x4 ;  /* 0x000000000004789c */ /* 0x000fe40003f6e870 */
[----:B------:R-:W-:Y:S02]  /*54b0*/  UIADD3 UR33, UPT, UPT, UR21, 0x228, URZ ;  /* 0x0000022815217890 */ /* 0x000fe4000fffe0ff */
[----:B------:R-:W-:Y:S01]  /*54c0*/  UIADD3 UR17, UPT, UPT, UR21, 0x220, URZ ;  /* 0x0000022015117890 */ /* 0x000fe2000fffe0ff */
[----:B------:R-:W-:Y:S01]  /*54d0*/  UMOV UR6, UR7 ;  /* 0x0000000700067c82 */ /* 0x000fe20008000000 */
[----:B------:R-:W-:Y:S01]  /*54e0*/  UMOV UR35, UR9 ;  /* 0x0000000900237c82 */ /* 0x000fe20008000000 */
[----:B------:R-:W-:-:S02]  /*54f0*/  UISETP.GE.AND UP0, UPT, UR42, 0x1, UPT ;  /* 0x000000012a00788c */ /* 0x000fc4000bf06270 */
[----:B------:R-:W-:Y:S01]  /*5500*/  UISETP.NE.AND UP4, UPT, UR42, 0x1, UPT ;  /* 0x000000012a00788c */ /* 0x000fe2000bf85270 */
[----:B------:R-:W1:Y:S01]  /*5510*/  LDCU.64 UR22, c[0x0][0xb28] ;  /* 0x00016500ff1677ac */ /* 0x000e620008000a00 */
[----:B------:R-:W-:Y:S02]  /*5520*/  UISETP.NE.AND UP6, UPT, UR15, 0x1, UPT ;  /* 0x000000010f00788c */ /* 0x000fe4000bfc5270 */
[----:B------:R-:W-:Y:S02]  /*5530*/  UISETP.NE.AND UP5, UPT, UR30, 0x1, UPT ;  /* 0x000000011e00788c */ /* 0x000fe4000bfa5270 */
[----:B------:R-:W-:Y:S02]  /*5540*/  UPRMT UR33, UR10, 0x654, UR33 ;  /* 0x000006540a217896 */ /* 0x000fe40008000021 */
[----:B------:R-:W-:Y:S02]  /*5550*/  USHF.R.U32.HI UR37, URZ, UR29, UR6 ;  /* 0x0000001dff257299 */ /* 0x000fe40008011606 */
[----:B------:R-:W-:-:S02]  /*5560*/  UPRMT UR34, UR10, 0x654, UR17 ;  /* 0x000006540a227896 */ /* 0x000fc40008000011 */
[----:B------:R-:W-:Y:S02]  /*5570*/  USHF.R.U32.HI UR35, URZ, UR39, UR35 ;  /* 0x00000027ff237299 */ /* 0x000fe40008011623 */
[----:B------:R-:W-:-:S11]  /*5580*/  UISETP.NE.AND UP2, UPT, UR4, 0x1, UPT ;  /* 0x000000010400788c */ /* 0x000fd6000bf45270 */
.L_x_114:
[C---:B------:R-:W-:Y:S02]  /*5590*/  LEA R12, R14.reuse, UR21, 0x3 ;  /* 0x000000150e0c7c11 */ /* 0x040fe4000f8e18ff */
[----:B------:R-:W-:Y:S02]  /*55a0*/  SHF.L.U32 R9, R13, 0x1f, RZ ;  /* 0x0000001f0d097819 */ /* 0x000fe400000006ff */
[----:B------:R-:W-:Y:S02]  /*55b0*/  LEA R10, R14, UR21, 0x4 ;  /* 0x000000150e0a7c11 */ /* 0x000fe4000f8e20ff */
[----:B--2---:R-:W2:Y:S02]  /*55c0*/  SYNCS.PHASECHK.TRANS64.TRYWAIT P0, [R12+URZ+0x250], R9 ;  /* 0x000250090c0075a7 */ /* 0x004ea400080011ff */
[----:B--2---:R-:W-:Y:S05]  /*55d0*/  @!P0 BRA `(.L_x_106) ;  /* 0x00000048006c8947 */ /* 0x004fea0003800000 */
.L_x_230:
[----:B--2---:R-:W2:Y:S01]  /*55e0*/  LDS.128 R8, [R10+0x2e0] ;  /* 0x0002e0000a087984 */ /* 0x004ea20000000c00 */
[----:B------:R-:W-:Y:S01]  /*55f0*/  UISETP.GE.AND UP0, UPT, UR42, 0x1, UPT ;  /* 0x000000012a00788c */ /* 0x000fe2000bf06270 */
[----:B------:R-:W-:Y:S01]  /*5600*/  @!PT LDS RZ, [RZ] ;  /* 0x00000000fffff984 */ /* 0x000fe20000000800 */
[----:B------:R-:W-:Y:S01]  /*5610*/  @!PT LDS RZ, [RZ] ;  /* 0x00000000fffff984 */ /* 0x000fe20000000800 */
[----:B------:R-:W-:Y:S01]  /*5620*/  @!PT LDS RZ, [RZ] ;  /* 0x00000000fffff984 */ /* 0x000fe20000000800 */
[----:B------:R-:W-:Y:S01]  /*5630*/  @!PT LDS RZ, [RZ] ;  /* 0x00000000fffff984 */ /* 0x000fe20000000800 */
[----:B------:R3:W-:Y:S06]  /*5640*/  MEMBAR.ALL.CTA ;  /* 0x0000000000007992 */ /* 0x0007ec0000008000 */
[----:B---3--:R-:W3:Y:S01]  /*5650*/  FENCE.VIEW.ASYNC.S ;  /* 0x00000000000073c6 */ /* 0x008ee20000000000 */
[----:B--2---:R-:W-:Y:S11]  /*5660*/  LOP3.LUT P0, RZ, R10, 0x1, RZ, 0xc0, !PT ;  /* 0x000000010aff7812 */ /* 0x004ff6000780c0ff */
[----:B------:R-:W-:Y:S02]  /*5670*/  @!UPT UIADD3 URZ, UPT, UPT, URZ, URZ, URZ ;  /* 0x000000fffffff290 */ /* 0x000fe4000fffe0ff */
[----:B---3--:R-:W-:Y:S01]  /*5680*/  VOTEU.ANY UP1, P0 ;  /* 0x0000000000ff7886 */ /* 0x008fe20000020100 */
[----:B------:R-:W-:Y:S11]  /*5690*/  PLOP3.LUT P0, PT, PT, PT, UP1, 0x80, 0x8 ;  /* 0x000000000008781c */ /* 0x000ff60003f0f018 */
[----:B------:R-:W-:Y:S02]  /*56a0*/  @!UPT UIADD3 URZ, UPT, UPT, URZ, URZ, URZ ;  /* 0x000000fffffff290 */ /* 0x000fe4000fffe0ff */
[----:B------:R-:W-:Y:S02]  /*56b0*/  @P0 SHF.R.U32.HI R0, RZ, 0x10, R9 ;  /* 0x00000010ff000819 */ /* 0x000fe40000011609 */
[----:B------:R-:W-:Y:S02]  /*56c0*/  @P0 MOV R6, R8 ;  /* 0x0000000800060202 */ /* 0x000fe40000000f00 */
[----:B------:R-:W-:Y:S01]  /*56d0*/  @P0 R2UR UR4, R0 ;  /* 0x00000000000402ca */ /* 0x000fe200000e0000 */
[----:B------:R-:W-:Y:S01]  /*56e0*/  VIADD R0, R12, 0x260 ;  /* 0x000002600c007836 */ /* 0x000fe20000000000 */
[----:B------:R-:W-:Y:S02]  /*56f0*/  @P0 LOP3.LUT R8, R9, 0xffff, RZ, 0xc0, !PT ;  /* 0x0000ffff09080812 */ /* 0x000fe400078ec0ff */
[----:B------:R-:W-:Y:S02]  /*5700*/  @P0 R2UR UR6, R6 ;  /* 0x00000000060602ca */ /* 0x000fe400000e0000 */
[----:B------:R-:W-:Y:S02]  /*5710*/  PRMT R0, RZ, 0x654, R0 ;  /* 0x00000654ff007816 */ /* 0x000fe40000000000 */
[----:B------:R-:W-:Y:S02]  /*5720*/  @P0 R2UR UR5, R8 ;  /* 0x00000000080502ca */ /* 0x000fe400000e0000 */
[----:B------:R2:W-:Y:S03]  /*5730*/  SYNCS.ARRIVE.TRANS64.RED.A1T0 RZ, [R0+URZ], RZ ;  /* 0x000000ff00ff79a7 */ /* 0x0005e600081004ff */
[----:B------:R-:W-:Y:S04]  /*5740*/  @UP1 UMOV UR26, UR4 ;  /* 0x00000004001a1c82 */ /* 0x000fe80008000000 */
[----:B------:R-:W-:Y:S04]  /*5750*/  @UP1 UMOV UR14, UR6 ;  /* 0x00000006000e1c82 */ /* 0x000fe80008000000 */
[----:B------:R-:W-:Y:S01]  /*5760*/  @UP1 UMOV UR13, UR5 ;  /* 0x00000005000d1c82 */ /* 0x000fe20008000000 */
[----:B------:R-:W-:Y:S05]  /*5770*/  BRA.U !UP0, `(.L_x_107) ;  /* 0x0000000108a47547 */ /* 0x000fea000b800000 */
[----:B------:R-:W-:Y:S02]  /*5780*/  UIMAD.WIDE.U32 UR8, UR13, UR31, URZ ;  /* 0x0000001f0d0872a5 */ /* 0x000fe4000f8e00ff */
[----:B------:R-:W-:Y:S02]  /*5790*/  UIMAD.WIDE.U32 UR10, UR14, UR28, URZ ;  /* 0x0000001c0e0a72a5 */ /* 0x000fe4000f8e00ff */
[----:B------:R-:W-:Y:S02]  /*57a0*/  USEL UR4, UR27, UR35, !UP5 ;  /* 0x000000231b047287 */ /* 0x000fe4000e800000 */
[----:B------:R-:W-:Y:S02]  /*57b0*/  USEL UR7, UR32, UR37, !UP6 ;  /* 0x0000002520077287 */ /* 0x000fe4000f000000 */
[----:B-1----:R-:W-:Y:S02]  /*57c0*/  UIMAD.WIDE.U32 UR18, UR4, UR22, URZ ;  /* 0x00000016041272a5 */ /* 0x002fe4000f8e00ff */
[----:B------:R-:W-:Y:S01]  /*57d0*/  UIMAD.WIDE.U32 UR24, UR7, UR22, URZ ;  /* 0x00000016071872a5 */ /* 0x000fe2000f8e00ff */
[----:B------:R-:W-:Y:S02]  /*57e0*/  UMOV UR5, UR9 ;  /* 0x0000000900057c82 */ /* 0x000fe40008000000 */
[----:B------:R-:W-:Y:S03]  /*57f0*/  USHF.R.U32.HI UR6, URZ, UR39, UR5 ;  /* 0x00000027ff067299 */ /* 0x000fe60008011605 */
[----:B------:R-:W-:Y:S01]  /*5800*/  UMOV UR5, UR11 ;  /* 0x0000000b00057c82 */ /* 0x000fe20008000000 */
[----:B------:R-:W-:Y:S02]  /*5810*/  USEL UR6, UR13, UR6, !UP5 ;  /* 0x000000060d067287 */ /* 0x000fe4000e800000 */
[----:B------:R-:W-:Y:S02]  /*5820*/  USHF.R.U32.HI UR8, URZ, UR29, UR5 ;  /* 0x0000001dff087299 */ /* 0x000fe40008011605 */
[----:B------:R-:W-:Y:S01]  /*5830*/  UIMAD.WIDE.U32 UR10, UR6, UR22, URZ ;  /* 0x00000016060a72a5 */ /* 0x000fe2000f8e00ff */
[----:B------:R-:W-:Y:S02]  /*5840*/  UMOV UR5, UR19 ;  /* 0x0000001300057c82 */ /* 0x000fe40008000000 */
[----:B------:R-:W-:Y:S03]  /*5850*/  @UP4 USHF.R.U32.HI UR4, URZ, UR23, UR5 ;  /* 0x00000017ff044299 */ /* 0x000fe60008011605 */
[----:B------:R-:W-:Y:S01]  /*5860*/  UMOV UR5, UR25 ;  /* 0x0000001900057c82 */ /* 0x000fe20008000000 */
[----:B------:R-:W-:Y:S02]  /*5870*/  UIMAD UR4, UR42, UR4, URZ ;  /* 0x000000042a0472a4 */ /* 0x000fe4000f8e02ff */
[----:B------:R-:W-:Y:S02]  /*5880*/  @UP4 USHF.R.U32.HI UR7, URZ, UR23, UR5 ;  /* 0x00000017ff074299 */ /* 0x000fe40008011605 */
[----:B------:R-:W-:Y:S02]  /*5890*/  USEL UR5, UR14, UR8, !UP6 ;  /* 0x000000080e057287 */ /* 0x000fe4000f000000 */
[----:B------:R-:W-:Y:S02]  /*58a0*/  UIMAD UR8, UR42, UR7, URZ ;  /* 0x000000072a0872a4 */ /* 0x000fe4000f8e02ff */
[----:B------:R-:W-:Y:S03]  /*58b0*/  UISETP.GE.AND UP0, UPT, UR6, UR4, UPT ;  /* 0x000000040600728c */ /* 0x000fe6000bf06270 */
[----:B------:R-:W-:Y:S01]  /*58c0*/  UMOV UR4, UR11 ;  /* 0x0000000b00047c82 */ /* 0x000fe20008000000 */
[----:B------:R-:W-:Y:S02]  /*58d0*/  UISETP.GE.OR UP0, UPT, UR5, UR8, UP0 ;  /* 0x000000080500728c */ /* 0x000fe40008706670 */
[----:B------:R-:W-:Y:S02]  /*58e0*/  USHF.R.U32.HI UR4, URZ, UR23, UR4 ;  /* 0x00000017ff047299 */ /* 0x000fe40008011604 */
[----:B------:R-:W-:Y:S02]  /*58f0*/  UIMAD.WIDE.U32 UR8, UR5, UR22, URZ ;  /* 0x00000016050872a5 */ /* 0x000fe4000f8e00ff */
[----:B------:R-:W-:Y:S04]  /*5900*/  USEL UR10, UR6, UR4, !UP4 ;  /* 0x00000004060a7287 */ /* 0x000fe8000e000000 */
[----:B------:R-:W-:Y:S01]  /*5910*/  UIADD3 UR11, UPT, UPT, -UR10, URZ, URZ ;  /* 0x000000ff0a0b7290 */ /* 0x000fe2000fffe1ff */
[----:B------:R-:W-:Y:S02]  /*5920*/  @!UP0 UMOV UR4, UR9 ;  /* 0x0000000900048c82 */ /* 0x000fe40008000000 */
[----:B------:R-:W-:Y:S02]  /*5930*/  @!UP0 USHF.R.U32.HI UR4, URZ, UR23, UR4 ;  /* 0x00000017ff048299 */ /* 0x000fe40008011604 */
[----:B------:R-:W-:Y:S02]  /*5940*/  UIMAD UR8, UR42, UR11, UR6 ;  /* 0x0000000b2a0872a4 */ /* 0x000fe4000f8e0206 */
[----:B------:R-:W-:Y:S04]  /*5950*/  @!UP0 USEL UR4, UR5, UR4, !UP4 ;  /* 0x0000000405048287 */ /* 0x000fe8000e000000 */
[----:B------:R-:W-:Y:S02]  /*5960*/  @!UP0 UIMAD UR8, UR7, UR8, UR4 ;  /* 0x00000008070882a4 */ /* 0x000fe4000f8e0204 */
[----:B------:R-:W-:Y:S02]  /*5970*/  @!UP0 UIADD3 UR9, UPT, UPT, UR10, -UR4, URZ ;  /* 0x800000040a098290 */ /* 0x000fe4000fffe0ff */
[----:B------:R-:W-:Y:S02]  /*5980*/  UIADD3 UR4, UPT, UPT, -UR5, URZ, URZ ;  /* 0x000000ff05047290 */ /* 0x000fe4000fffe1ff */
[----:B------:R-:W-:Y:S02]  /*5990*/  UIADD3 UR7, UPT, UPT, -UR6, URZ, URZ ;  /* 0x000000ff06077290 */ /* 0x000fe4000fffe1ff */
[----:B------:R-:W-:Y:S02]  /*59a0*/  @!UP0 UIMAD UR6, UR9, UR42, UR5 ;  /* 0x0000002a090682a4 */ /* 0x000fe4000f8e0205 */
[----:B------:R-:W-:Y:S02]  /*59b0*/  UIMAD UR14, UR15, UR4, UR14 ;  /* 0x000000040f0e72a4 */ /* 0x000fe4000f8e020e */
[----:B------:R-:W-:Y:S01]  /*59c0*/  UIMAD UR13, UR30, UR7, UR13 ;  /* 0x000000071e0d72a4 */ /* 0x000fe2000f8e020d */
[----:B------:R-:W-:Y:S02]  /*59d0*/  @!UP0 UMOV UR5, UR8 ;  /* 0x0000000800058c82 */ /* 0x000fe40008000000 */
[----:B------:R-:W-:Y:S02]  /*59e0*/  UIMAD UR14, UR5, UR15, UR14 ;  /* 0x0000000f050e72a4 */ /* 0x000fe4000f8e020e */
[----:B------:R-:W-:Y:S11]  /*59f0*/  UIMAD UR13, UR6, UR30, UR13 ;  /* 0x0000001e060d72a4 */ /* 0x000ff6000f8e020d */
[----:B------:R-:W-:Y:S01]  /*5a00*/  @!UPT UIADD3 URZ, UPT, UPT, URZ, URZ, URZ ;  /* 0x000000fffffff290 */ /* 0x000fe2000fffe0ff */
.L_x_107:
[----:B------:R-:W3:Y:S01]  /*5a10*/  @!UP2 LDCU.128 UR8, c[0x0][0xb10] ;  /* 0x00016200ff08a7ac */ /* 0x000ee20008000c00 */
[C---:B----4-:R-:W-:Y:S02]  /*5a20*/  ISETP.NE.U32.AND P1, PT, R4.reuse, RZ, PT ;  /* 0x000000ff0400720c */ /* 0x050fe40003f25070 */
[----:B------:R-:W-:Y:S02]  /*5a30*/  ISETP.NE.U32.AND P0, PT, R4, RZ, PT ;  /* 0x000000ff0400720c */ /* 0x000fe40003f05070 */
[C---:B------:R-:W-:Y:S02]  /*5a40*/  ISETP.NE.AND.EX P1, PT, R5.reuse, RZ, PT, P1 ;  /* 0x000000ff0500720c */ /* 0x040fe40003f25310 */
[----:B------:R-:W-:Y:S01]  /*5a50*/  ISETP.NE.AND.EX P0, PT, R5, RZ, PT, P0 ;  /* 0x000000ff0500720c */ /* 0x000fe20003f05300 */
[----:B------:R-:W4:Y:S01]  /*5a60*/  @!UP2 LDCU UR5, c[0x0][0xb0c] ;  /* 0x00016180ff05a7ac */ /* 0x000f220008000800 */
[----:B------:R-:W-:Y:S01]  /*5a70*/  SHF.L.U32 R9, R15, 0x1f, RZ ;  /* 0x0000001f0f097819 */ /* 0x000fe200000006ff */
[----:B------:R-:W-:Y:S02]  /*5a80*/  USHF.L.U32 UR19, UR16, 0x6, URZ ;  /* 0x0000000610137899 */ /* 0x000fe400080006ff */
[----:B------:R-:W-:Y:S02]  /*5a90*/  USHF.L.U32 UR18, UR20, 0x7, URZ ;  /* 0x0000000714127899 */ /* 0x000fe400080006ff */
[----:B---3--:R-:W-:Y:S07]  /*5aa0*/  UIMAD.WIDE.U32 UR6, UR14, UR8, URZ ;  /* 0x000000080e0672a5 */ /* 0x008fee000f8e00ff */
[----:B------:R-:W-:Y:S01]  /*5ab0*/  @!UP2 UMOV UR4, UR7 ;  /* 0x000000070004ac82 */ /* 0x000fe20008000000 */
[----:B----4-:R-:W-:Y:S02]  /*5ac0*/  @!UP2 UISETP.NE.AND UP0, UPT, UR5, 0x1, UPT ;  /* 0x000000010500a88c */ /* 0x010fe4000bf05270 */
[----:B------:R-:W-:Y:S02]  /*5ad0*/  @!UP2 USHF.R.U32.HI UR4, URZ, UR9, UR4 ;  /* 0x00000009ff04a299 */ /* 0x000fe40008011604 */
[----:B------:R-:W-:Y:S02]  /*5ae0*/  UIMAD.WIDE.U32 UR6, UR13, UR11, URZ ;  /* 0x0000000b0d0672a5 */ /* 0x000fe4000f8e00ff */
[----:B------:R-:W-:Y:S02]  /*5af0*/  @!UP2 USEL UR8, UR14, UR4, !UP0 ;  /* 0x000000040e08a287 */ /* 0x000fe4000c000000 */
[----:B------:R-:W-:Y:S03]  /*5b00*/  @!UP2 UISETP.NE.AND UP0, UPT, UR10, 0x1, UPT ;  /* 0x000000010a00a88c */ /* 0x000fe6000bf05270 */
[----:B------:R-:W-:Y:S02]  /*5b10*/  @!UP2 UMOV UR6, UR7 ;  /* 0x000000070006ac82 */ /* 0x000fe40008000000 */
[----:B------:R-:W3:Y:S02]  /*5b20*/  @!UP2 LDCU UR4, c[0x0][0xb20] ;  /* 0x00016400ff04a7ac */ /* 0x000ee40008000800 */
[----:B---3--:R-:W-:Y:S04]  /*5b30*/  @!UP2 USHF.R.U32.HI UR6, URZ, UR4, UR6 ;  /* 0x00000004ff06a299 */ /* 0x008fe80008011606 */
[----:B------:R-:W-:Y:S04]  /*5b40*/  @!UP2 USEL UR6, UR13, UR6, !UP0 ;  /* 0x000000060d06a287 */ /* 0x000fe8000c000000 */
[----:B------:R-:W-:Y:S02]  /*5b50*/  @!UP2 UIADD3 UR4, UPT, UPT, -UR8, UR6, URZ ;  /* 0x000000060804a290 */ /* 0x000fe4000fffe1ff */
[----:B------:R-:W-:Y:S02]  /*5b60*/  @!UP2 UIADD3 UR6, UPT, UPT, UR8, -UR6, URZ ;  /* 0x800000060806a290 */ /* 0x000fe4000fffe0ff */
[----:B------:R-:W-:Y:S02]  /*5b70*/  @!UP2 UIMAD UR14, UR4, UR5, UR14 ;  /* 0x00000005040ea2a4 */ /* 0x000fe4000f8e020e */
[----:B------:R-:W-:Y:S01]  /*5b80*/  @!UP2 UIMAD UR13, UR6, UR10, UR13 ;  /* 0x0000000a060da2a4 */ /* 0x000fe2000f8e020d */
[----:B------:R-:W-:Y:S11]  /*5b90*/  BRA.U UP3, `(.L_x_108) ;  /* 0x0000000103107547 */ /* 0x000ff6000b800000 */
[----:B--2---:R-:W-:Y:S04]  /*5ba0*/  MOV R0, UR38 ;  /* 0x0000002600007c02 */ /* 0x004fe80008000f00 */
[----:B------:R-:W-:Y:S04]  /*5bb0*/  SHF.L.U32 R11, R0, 0x1f, RZ ;  /* 0x0000001f000b7819 */ /* 0x000fe800000006ff */
[----:B------:R-:W2:Y:S02]  /*5bc0*/  SYNCS.PHASECHK.TRANS64.TRYWAIT P2, [UR21+0x248], R11 ;  /* 0x0002480bff0075a7 */ /* 0x000ea40008041115 */
[----:B--2---:R-:W-:Y:S05]  /*5bd0*/  @!P2 BRA `(.L_x_109) ;  /* 0x000000440000a947 */ /* 0x004fea0003800000 */
.L_x_108:
[----:B------:R-:W-:Y:S05]  /*5be0*/  @!P1 BRA `(.L_x_110) ;  /* 0x0000000000309947 */ /* 0x000fea0003800000 */
[----:B------:R-:W-:Y:S01]  /*5bf0*/  ISETP.NE.U32.AND P1, PT, R2, RZ, PT ;  /* 0x000000ff0200720c */ /* 0x000fe20003f25070 */
[----:B------:R-:W3:Y:S01]  /*5c00*/  LDCU.64 UR4, c[0x0][0x358] ;  /* 0x00006b00ff0477ac */ /* 0x000ee20008000a00 */
[----:B------:R-:W-:Y:S02]  /*5c10*/  IMAD.MOV.U32 R84, RZ, RZ, 0x1 ;  /* 0x00000001ff547424 */ /* 0x000fe400078e00ff */
[----:B------:R-:W-:Y:S11]  /*5c20*/  ISETP.NE.AND.EX P1, PT, R3, RZ, PT, P1 ;  /* 0x000000ff0300720c */ /* 0x000ff60003f25310 */
[----:B------:R-:W-:Y:S02]  /*5c30*/  @!UPT UIADD3 URZ, UPT, UPT, URZ, URZ, URZ ;  /* 0x000000fffffff290 */ /* 0x000fe4000fffe0ff */
[----:B--2---:R-:W2:Y:S01]  /*5c40*/  @P1 LDC.64 R10, c[0x0][0x888] ;  /* 0x00022200ff0a1b82 */ /* 0x004ea20000000a00 */
[----:B------:R-:W-:Y:S04]  /*5c50*/  @P1 IMAD R0, R4, UR36, RZ ;  /* 0x0000002404001c24 */ /* 0x000fe8000f8e02ff */
[----:B--2---:R-:W-:Y:S04]  /*5c60*/  @P1 IMAD.WIDE R10, R0, 0x4, R10 ;  /* 0x00000004000a1825 */ /* 0x004fe800078e020a */
[----:B------:R-:W-:Y:S01]  /*5c70*/  HFMA2 R0, -RZ, RZ, 0, 5.9604644775390625e-08 ;  /* 0x00000001ff007431 */ /* 0x000fe200000001ff */
[----:B---3-5:R3:W5:Y:S04]  /*5c80*/  @P1 LDG.E R41, desc[UR4][R10.64] ;  /* 0x000000040a291981 */ /* 0x028768000c1e1900 */
[----:B------:R-:W-:Y:S01]  /*5c90*/  @!P1 PRMT R84, R0, 0x7610, R84 ;  /* 0x0000761000549816 */ /* 0x000fe20000000054 */
[----:B---3--:R-:W4:Y:S06]  /*5ca0*/  @!P1 LDC R41, c[0x0][0x880] ;  /* 0x00022000ff299b82 */ /* 0x008f2c0000000800 */
.L_x_110:
[----:B----45:R-:W-:Y:S01]  /*5cb0*/  @!P0 FSETP.EQ.AND P1, PT, R41, RZ, PT ;  /* 0x000000ff2900820b */ /* 0x030fe20003f22000 */
[----:B------:R-:W-:Y:S01]  /*5cc0*/  @!UPT UIADD3 URZ, UPT, UPT, URZ, URZ, URZ ;  /* 0x000000fffffff290 */ /* 0x000fe2000fffe0ff */
[----:B------:R-:W-:Y:S11]  /*5cd0*/  @!P0 BRA `(.L_x_111) ;  /* 0x0000000000188947 */ /* 0x000ff60003800000 */
[----:B------:R-:W-:Y:S02]  /*5ce0*/  LOP3.LUT P0, RZ, R84, 0xff, RZ, 0xc0, !PT ;  /* 0x000000ff54ff7812 */ /* 0x000fe4000780c0ff */
[----:B------:R-:W-:Y:S04]  /*5cf0*/  ISETP.NE.U32.AND P1, PT, R2, RZ, PT ;  /* 0x000000ff0200720c */ /* 0x000fe80003f25070 */
[----:B------:R-:W-:Y:S04]  /*5d00*/  ISETP.NE.AND.EX P1, PT, R3, RZ, PT, P1 ;  /* 0x000000ff0300720c */ /* 0x000fe80003f25310 */
[----:B------:R-:W-:Y:S03]  /*5d10*/  PLOP3.LUT P1, PT, P1, PT, PT, 0x8, 0x80 ;  /* 0x000000000080781c */ /* 0x000fe60000f2e170 */
[----:B------:R-:W-:Y:S11]  /*5d20*/  @P0 FSETP.EQ.AND P1, PT, R41, RZ, PT ;  /* 0x000000ff2900020b */ /* 0x000ff60003f22000 */
[----:B------:R-:W-:Y:S02]  /*5d30*/  @!UPT UIADD3 URZ, UPT, UPT, URZ, URZ, URZ ;  /* 0x000000fffffff290 */ /* 0x000fe4000fffe0ff */
.L_x_111:
[----:B------:R-:W3:Y:S01]  /*5d40*/  SYNCS.PHASECHK.TRANS64.TRYWAIT P2, [UR21+0x230], R9 ;  /* 0x00023009ff0075a7 */ /* 0x000ee20008041115 */
[----:B------:R-:W-:Y:S04]  /*5d50*/  ELECT P0, URZ, PT ;  /* 0x0000000000ff782f */ /* 0x000fe80003800000 */
[----:B------:R-:W-:Y:S11]  /*5d60*/  PLOP3.LUT P1, PT, P1, P0, PT, 0xf2, 0x2f ;  /* 0x00000000002f781c */ /* 0x000ff60000f21e72 */
[----:B------:R-:W-:Y:S02]  /*5d70*/  @!UPT UIADD3 URZ, UPT, UPT, URZ, URZ, URZ ;  /* 0x000000fffffff290 */ /* 0x000fe4000fffe0ff */
[----:B------:R-:W-:Y:S05]  /*5d80*/  @!P1 IADD3 R8, P0, PT, R16, 0x580, RZ ;  /* 0x0000058010089810 */ /* 0x000fea0007f1e0ff */
[----:B------:R-:W-:Y:S01]  /*5d90*/  @!P1 IMAD.X R6, RZ, RZ, R17, P0 ;  /* 0x000000ffff069224 */ /* 0x000fe200000e0611 */
[----:B---3--:R-:W-:Y:S07]  /*5da0*/  @!P2 BRA `(.L_x_112) ;  /* 0x0000004000a4a947 */ /* 0x008fee0003800000 */
.L_x_233:
[----:B------:R-:W-:Y:S01]  /*5db0*/  @!P1 R2UR UR5, R8 ;  /* 0x00000000080592ca */ /* 0x000fe200000e0000 */
[----:B------:R-:W-:Y:S01]  /*5dc0*/  VOTEU.ALL UP0, P1 ;  /* 0x0000000000ff7886 */ /* 0x000fe20000800000 */
[----:B------:R-:W-:Y:S01]  /*5dd0*/  @!P1 R2UR UR4, R6 ;  /* 0x00000000060492ca */ /* 0x000fe200000e0000 */
[----:B--2---:R-:W-:Y:S01]  /*5de0*/  @!P1 IMAD.MOV.U32 R0, RZ, RZ, 0x1000 ;  /* 0x00001000ff009424 */ /* 0x004fe200078e00ff */
[----:B------:R-:W-:Y:S01]  /*5df0*/  UMOV UR6, 0x0 ;  /* 0x0000000000067882 */ /* 0x000fe20000000000 */
[----:B------:R-:W-:Y:S01]  /*5e00*/  UMOV UR7, 0x10000000 ;  /* 0x1000000000077882 */ /* 0x000fe20000000000 */
[----:B------:R-:W-:Y:S01]  /*5e10*/  @!UP0 UIADD3 UR16, UPT, UPT, UR21, 0x400, URZ ;  /* 0x0000040015108890 */ /* 0x000fe2000fffe0ff */
[----:B------:R-:W-:Y:S01]  /*5e20*/  VIADD R14, R14, 0x1 ;  /* 0x000000010e0e7836 */ /* 0x000fe20000000000 */
[----:B------:R-:W-:Y:S01]  /*5e30*/  VOTEU.ALL UP0, P1 ;  /* 0x0000000000ff7886 */ /* 0x000fe20000800000 */
[----:B------:R-:W-:Y:S04]  /*5e40*/  UMOV UR20, UR36 ;  /* 0x0000002400147c82 */ /* 0x000fe80008000000 */
[----:B------:R-:W-:Y:S02]  /*5e50*/  IMAD.U32 R10, RZ, RZ, UR5 ;  /* 0x00000005ff0a7e24 */ /* 0x000fe4000f8e00ff */
[----:B------:R-:W-:Y:S03]  /*5e60*/  IMAD.U32 R11, RZ, RZ, UR4 ;  /* 0x00000004ff0b7e24 */ /* 0x000fe6000f8e00ff */
[----:B------:R-:W-:Y:S02]  /*5e70*/  @!P1 R2UR UR4, R10 ;  /* 0x000000000a0492ca */ /* 0x000fe400000e0000 */
[----:B------:R-:W-:Y:S11]  /*5e80*/  @!P1 R2UR UR5, R11 ;  /* 0x000000000b0592ca */ /* 0x000ff600000e0000 */
[----:B------:R-:W-:Y:S02]  /*5e90*/  @!UPT UIADD3 URZ, UPT, UPT, URZ, URZ, URZ ;  /* 0x000000fffffff290 */ /* 0x000fe4000fffe0ff */
[----:B------:R2:W-:Y:S01]  /*5ea0*/  @!UP0 UTMALDG.3D [UR16], [UR4], desc[UR6] ;  /* 0x00000610040085b4 */ /* 0x0005e20008011000 */
[----:B------:R2:W-:Y:S01]  /*5eb0*/  @!P1 SYNCS.ARRIVE.TRANS64.RED.A0TR RZ, [UR21+0x220], R0 ;  /* 0x00022000ffff99a7 */ /* 0x0005e20008300415 */
[----:B------:R-:W-:Y:S01]  /*5ec0*/  SYNCS.ARRIVE.TRANS64.RED.A1T0 RZ, [UR34], RZ ;  /* 0x000000ffffff79a7 */ /* 0x000fe20008100422 */
[----:B------:R-:W3:Y:S02]  /*5ed0*/  SYNCS.PHASECHK.TRANS64.TRYWAIT P0, [UR21+0x238], R9 ;  /* 0x00023809ff0075a7 */ /* 0x000ee40008001115 */
[----:B--23--:R-:W-:Y:S05]  /*5ee0*/  @!P0 BRA `(.L_x_113) ;  /* 0x00000040006c8947 */ /* 0x00cfea0003800000 */
.L_x_235:
[----:B------:R-:W-:Y:S01]  /*5ef0*/  @!P1 IADD3 R6, P0, PT, R16, 0x580, RZ ;  /* 0x0000058010069810 */ /* 0x000fe20007f1e0ff */
[----:B------:R-:W-:Y:S01]  /*5f00*/  VOTEU.ALL UP0, P1 ;  /* 0x0000000000ff7886 */ /* 0x000fe20000800000 */
[----:B------:R-:W-:Y:S01]  /*5f10*/  UMOV UR6, 0x0 ;  /* 0x0000000000067882 */ /* 0x000fe20000000000 */
[----:B------:R-:W-:Y:S01]  /*5f20*/  UMOV UR7, 0x10000000 ;  /* 0x1000000000077882 */ /* 0x000fe20000000000 */
[----:B------:R-:W-:Y:S01]  /*5f30*/  @!P1 R2UR UR5, R6 ;  /* 0x00000000060592ca */ /* 0x000fe200000e0000 */
[----:B--2---:R-:W-:Y:S01]  /*5f40*/  @!P1 IMAD.X R0, RZ, RZ, R17, P0 ;  /* 0x000000ffff009224 */ /* 0x004fe200000e0611 */
[----:B------:R-:W-:Y:S01]  /*5f50*/  @!UP0 UIADD3 UR10, UPT, UPT, UR18, 0x40, URZ ;  /* 0x00000040120a8890 */ /* 0x000fe2000fffe0ff */
[----:B------:R-:W-:Y:S01]  /*5f60*/  ISETP.NE.AND P0, PT, R14, 0x2, PT ;  /* 0x000000020e00780c */ /* 0x000fe20003f05270 */
[----:B------:R-:W-:Y:S01]  /*5f70*/  @!UP0 UIADD3 UR8, UPT, UPT, UR21, 0x1400, URZ ;  /* 0x0000140015088890 */ /* 0x000fe2000fffe0ff */
[----:B------:R-:W-:Y:S01]  /*5f80*/  LOP3.LUT R15, R15, 0x1, RZ, 0x3c, !PT ;  /* 0x000000010f0f7812 */ /* 0x000fe200078e3cff */
[----:B------:R-:W-:Y:S01]  /*5f90*/  @!UP0 UIADD3 UR9, UPT, UPT, UR21, 0x228, URZ ;  /* 0x0000022815098890 */ /* 0x000fe2000fffe0ff */
[----:B------:R-:W-:Y:S01]  /*5fa0*/  @!P1 R2UR UR4, R0 ;  /* 0x00000000000492ca */ /* 0x000fe200000e0000 */
[----:B------:R-:W-:Y:S01]  /*5fb0*/  VOTEU.ALL UP0, P1 ;  /* 0x0000000000ff7886 */ /* 0x000fe20000800000 */
[----:B------:R-:W-:Y:S01]  /*5fc0*/  UMOV UR11, UR19 ;  /* 0x00000013000b7c82 */ /* 0x000fe20008000000 */
[----:B------:R-:W-:Y:S01]  /*5fd0*/  UMOV UR12, UR36 ;  /* 0x00000024000c7c82 */ /* 0x000fe20008000000 */
[----:B------:R-:W-:Y:S01]  /*5fe0*/  SEL R0, RZ, 0x1, P0 ;  /* 0x00000001ff007807 */ /* 0x000fe20000000000 */
[----:B------:R-:W-:Y:S01]  /*5ff0*/  UIADD3 UR20, UPT, UPT, UR13, UR62, URZ ;  /* 0x0000003e0d147290 */ /* 0x000fe2000fffe0ff */
[----:B------:R-:W-:Y:S01]  /*6000*/  IMAD.U32 R8, RZ, RZ, UR5 ;  /* 0x00000005ff087e24 */ /* 0x000fe2000f8e00ff */
[----:B------:R-:W-:Y:S01]  /*6010*/  SEL R14, R14, RZ, P0 ;  /* 0x000000ff0e0e7207 */ /* 0x000fe20000000000 */
[----:B------:R-:W-:Y:S01]  /*6020*/  UIADD3 UR16, UPT, UPT, UR14, UR59, URZ ;  /* 0x0000003b0e107290 */ /* 0x000fe2000fffe0ff */
[----:B------:R-:W-:Y:S01]  /*6030*/  LOP3.LUT R13, R13, R0, RZ, 0x3c, !PT ;  /* 0x000000000d0d7212 */ /* 0x000fe200078e3cff */
[----:B------:R-:W-:Y:S01]  /*6040*/  UPLOP3.LUT UP3, UPT, UPT, UPT, UPT, 0x80, 0x8 ;  /* 0x000000000008789c */ /* 0x000fe20003f6f070 */
[----:B------:R-:W-:Y:S02]  /*6050*/  UMOV UR36, UR26 ;  /* 0x0000001a00247c82 */ /* 0x000fe40008000000 */
[----:B------:R-:W-:Y:S01]  /*6060*/  IMAD.U32 R9, RZ, RZ, UR4 ;  /* 0x00000004ff097e24 */ /* 0x000fe2000f8e00ff */
[----:B------:R-:W-:Y:S04]  /*6070*/  @!P1 R2UR UR4, R8 ;  /* 0x00000000080492ca */ /* 0x000fe800000e0000 */
[----:B------:R-:W-:Y:S11]  /*6080*/  @!P1 R2UR UR5, R9 ;  /* 0x00000000090592ca */ /* 0x000ff600000e0000 */
[----:B------:R-:W-:Y:S02]  /*6090*/  @!UPT UIADD3 URZ, UPT, UPT, URZ, URZ, URZ ;  /* 0x000000fffffff290 */ /* 0x000fe4000fffe0ff */
[----:B------:R2:W-:Y:S01]  /*60a0*/  @!UP0 UTMALDG.3D [UR8], [UR4], desc[UR6] ;  /* 0x00000608040085b4 */ /* 0x0005e20008011000 */
[----:B------:R2:W-:Y:S01]  /*60b0*/  @!P1 SYNCS.ARRIVE.TRANS64.RED.A0TR RZ, [UR21+0x228], R7 ;  /* 0x00022807ffff99a7 */ /* 0x0005e20008300415 */
[----:B------:R-:W-:Y:S01]  /*60c0*/  SYNCS.ARRIVE.TRANS64.RED.A1T0 RZ, [UR33], RZ ;  /* 0x000000ffffff79a7 */ /* 0x000fe20008100421 */
[----:B------:R-:W-:Y:S05]  /*60d0*/  BRA.U UP1, `(.L_x_114) ;  /* 0xfffffff5012c7547 */ /* 0x000fea000b83ffff */
[----:B------:R-:W-:-:S04]  /*60e0*/  SHF.L.U32 R3, R15, 0x1f, RZ ;  /* 0x0000001f0f037819 */ /* 0x000fc800000006ff */
[----:B------:R-:W3:Y:S02]  /*60f0*/  SYNCS.PHASECHK.TRANS64.TRYWAIT P0, [UR21+0x230], R3 ;  /* 0x00023003ff0075a7 */ /* 0x000ee40008001115 */
[----:B---3--:R-:W-:Y:S05]  /*6100*/  @!P0 BRA `(.L_x_115) ;  /* 0x0000003c00fc8947 */ /* 0x008fea0003800000 */
.L_x_237:
[----:B---3--:R-:W-:-:S07]  /*6110*/  MOV R0, UR21 ;  /* 0x0000001500007c02 */ /* 0x008fce0008000f00 */
.L_x_116:
[----:B---3--:R-:W-:-:S04]  /*6120*/  SHF.L.U32 R3, R15, 0x1f, RZ ;  /* 0x0000001f0f037819 */ /* 0x008fc800000006ff */
[----:B------:R3:W4:Y:S03]  /*6130*/  SYNCS.PHASECHK.TRANS64.TRYWAIT P0, [R0+URZ+0x238], R3 ;  /* 0x00023803000075a7 */ /* 0x00072600080011ff */
[----:B----4-:R-:W-:Y:S05]  /*6140*/  @!P0 NANOSLEEP.SYNCS 0x989680 ;  /* 0x009896800000895d */ /* 0x010fea0003900000 */
[----:B------:R-:W4:Y:S02]  /*6150*/  @!P0 SYNCS.PHASECHK.TRANS64 P0, [R0+URZ+0x238], R3 ;  /* 0x00023803000085a7 */ /* 0x000f2400080010ff */
[----:B-12-4-:R-:W-:Y:S05]  /*6160*/  @P0 EXIT ;  /* 0x000000000000094d */ /* 0x016fea0003800000 */
[----:B------:R-:W-:Y:S05]  /*6170*/  BRA `(.L_x_116) ;  /* 0xfffffffc00e87947 */ /* 0x000fea000383ffff */
.L_x_105:
[----:B------:R-:W-:-:S06]  /*6180*/  UISETP.GE.AND UP0, UPT, UR17, 0x4, UPT ;  /* 0x000000041100788c */ /* 0x000fcc000bf06270 */
[----:B------:R-:W-:-:S13]  /*6190*/  PLOP3.LUT P0, PT, PT, PT, UP0, 0x80, 0x8 ;  /* 0x000000000008781c */ /* 0x000fda0003f0f008 */
[----:B-1----:R-:W-:Y:S05]  /*61a0*/  @!P0 EXIT ;  /* 0x000000000000894d */ /* 0x002fea0003800000 */
[----:B------:R-:W1:Y:S08]  /*61b0*/  S2UR UR4, SR_CgaCtaId ;  /* 0x00000000000479c3 */ /* 0x000e700000008800 */
[----:B------:R-:W-:Y:S01]  /*61c0*/  BAR.SYNC.DEFER_BLOCKING 0x6, 0xa0 ;  /* 0x0182800000007b1d */ /* 0x000fe20000010000 */
[C---:B------:R-:W-:Y:S01]  /*61d0*/  IMAD.SHL.U32 R7, R93.reuse, 0x40, RZ ;  /* 0x000000405d077824 */ /* 0x040fe200078e00ff */
[C---:B------:R-:W-:Y:S01]  /*61e0*/  LOP3.LUT R95, R93.reuse, 0x60, RZ, 0xc0, !PT ;  /* 0x000000605d5f7812 */ /* 0x040fe200078ec0ff */
[----:B------:R-:W-:-:S02]  /*61f0*/  IMAD.SHL.U32 R4, R93, 0x20, RZ ;  /* 0x000000205d047824 */ /* 0x000fc400078e00ff */
[----:B------:R-:W-:Y:S02]  /*6200*/  HFMA2 R36, -RZ, RZ, 0, 0 ;  /* 0x00000000ff247431 */ /* 0x000fe400000001ff */
[----:B------:R-:W-:Y:S01]  /*6210*/  IMAD.SHL.U32 R6, R93, 0x2, RZ ;  /* 0x000000025d067824 */ /* 0x000fe200078e00ff */
[----:B------:R-:W-:Y:S01]  /*6220*/  UMOV UR44, 0x400 ;  /* 0x00000400002c7882 */ /* 0x000fe20000000000 */
[----:B------:R-:W2:Y:S01]  /*6230*/  LDC.64 R82, c[0x0][0x8b0] ;  /* 0x00022c00ff527b82 */ /* 0x000ea20000000a00 */
[----:B------:R-:W-:Y:S01]  /*6240*/  LOP3.LUT R5, R7, 0x180, RZ, 0xc0, !PT ;  /* 0x0000018007057812 */ /* 0x000fe200078ec0ff */
[----:B------:R-:W-:Y:S01]  /*6250*/  IMAD.U32 R37, R93, 0x10000, RZ ;  /* 0x000100005d257824 */ /* 0x000fe200078e00ff */
[----:B------:R-:W-:Y:S01]  /*6260*/  LOP3.LUT R4, R4, 0xc00, RZ, 0xc0, !PT ;  /* 0x00000c0004047812 */ /* 0x000fe200078ec0ff */
[----:B------:R-:W-:Y:S01]  /*6270*/  IMAD.MOV.U32 R92, RZ, RZ, RZ ;  /* 0x000000ffff5c7224 */ /* 0x000fe200078e00ff */
[----:B------:R-:W-:Y:S01]  /*6280*/  LOP3.LUT R6, R5, 0x20, R6, 0xf8, !PT ;  /* 0x0000002005067812 */ /* 0x000fe200078ef806 */
[----:B------:R-:W-:Y:S01]  /*6290*/  IMAD.SHL.U32 R5, R93, 0x8, RZ ;  /* 0x000000085d057824 */ /* 0x000fe200078e00ff */
[----:B------:R-:W-:Y:S01]  /*62a0*/  LOP3.LUT R4, R4, 0x40, R7, 0xf8, !PT ;  /* 0x0000004004047812 */ /* 0x000fe200078ef807 */
[----:B------:R-:W3:Y:S01]  /*62b0*/  LDC.64 R80, c[0x0][0x8a8] ;  /* 0x00022a00ff507b82 */ /* 0x000ee20000000a00 */
[----:B------:R-:W-:Y:S01]  /*62c0*/  LOP3.LUT R37, R37, 0x600000, RZ, 0xc0, !PT ;  /* 0x0060000025257812 */ /* 0x000fe200078ec0ff */
[----:B------:R-:W-:Y:S01]  /*62d0*/  IMAD.MOV.U32 R87, RZ, RZ, RZ ;  /* 0x000000ffff577224 */ /* 0x000fe200078e00ff */
[----:B------:R-:W-:-:S02]  /*62e0*/  LOP3.LUT R5, R6, 0x30, R5, 0x78, !PT ;  /* 0x0000003006057812 */ /* 0x000fc400078e7805 */
[----:B------:R-:W-:Y:S02]  /*62f0*/  CS2R R90, SRZ ;  /* 0x00000000005a7805 */ /* 0x000fe4000001ff00 */
[----:B------:R-:W-:Y:S01]  /*6300*/  LOP3.LUT R4, R4, 0x200, R7, 0xf8, !PT ;  /* 0x0000020004047812 */ /* 0x000fe200078ef807 */
[----:B------:R-:W-:Y:S01]  /*6310*/  IMAD.MOV.U32 R89, RZ, RZ, RZ ;  /* 0x000000ffff597224 */ /* 0x000fe200078e00ff */
[----:B------:R-:W-:Y:S01]  /*6320*/  LOP3.LUT R93, R93, 0x2, RZ, 0xc0, !PT ;  /* 0x000000025d5d7812 */ /* 0x000fe200078ec0ff */
[----:B-1----:R-:W-:Y:S01]  /*6330*/  ULEA UR44, UR4, UR44, 0x18 ;  /* 0x0000002c042c7291 */ /* 0x002fe2000f8ec0ff */
[----:B------:R-:W-:Y:S01]  /*6340*/  LOP3.LUT R71, R4, R5, RZ, 0xfc, !PT ;  /* 0x0000000504477212 */ /* 0x000fe200078efcff */
[----:B------:R-:W1:Y:S01]  /*6350*/  LDCU UR57, c[0x0][0x370] ;  /* 0x00006e00ff3977ac */ /* 0x000e620008000800 */
[----:B------:R-:W-:Y:S01]  /*6360*/  IADD3 R88, PT, PT, -R93, RZ, RZ ;  /* 0x000000ff5d587210 */ /* 0x000fe20007ffe1ff */
[----:B------:R-:W-:Y:S01]  /*6370*/  UIADD3 UR4, UPT, UPT, UR44, 0x2400, URZ ;  /* 0x000024002c047890 */ /* 0x000fe2000fffe0ff */
[----:B------:R-:W4:Y:S04]  /*6380*/  LDCU UR43, c[0x0][0xb0c] ;  /* 0x00016180ff2b77ac */ /* 0x000f280008000800 */
[----:B------:R-:W1:Y:S01]  /*6390*/  LDS R0, [UR44+0x300] ;  /* 0x0003002cff007984 */ /* 0x000e620008000800 */
[----:B------:R-:W-:Y:S01]  /*63a0*/  IMAD.U32 R94, RZ, RZ, UR4 ;  /* 0x00000004ff5e7e24 */ /* 0x000fe2000f8e00ff */
[----:B------:R-:W1:Y:S01]  /*63b0*/  LDCU UR39, c[0x0][0xb30] ;  /* 0x00016600ff2777ac */ /* 0x000e620008000800 */
[----:B------:R-:W1:Y:S01]  /*63c0*/  LDCU.64 UR46, c[0x0][0x888] ;  /* 0x00011100ff2e77ac */ /* 0x000e620008000a00 */
[----:B------:R-:W1:Y:S01]  /*63d0*/  LDCU.64 UR40, c[0x0][0xb28] ;  /* 0x00016500ff2877ac */ /* 0x000e620008000a00 */
[----:B------:R-:W1:Y:S01]  /*63e0*/  LDCU.64 UR60, c[0x0][0x890] ;  /* 0x00011200ff3c77ac */ /* 0x000e620008000a00 */
[----:B------:R-:W1:Y:S01]  /*63f0*/  LDCU.128 UR52, c[0x0][0xb10] ;  /* 0x00016200ff3477ac */ /* 0x000e620008000c00 */
[----:B------:R-:W1:Y:S01]  /*6400*/  LDCU UR56, c[0x0][0x374] ;  /* 0x00006e80ff3877ac */ /* 0x000e620008000800 */
[----:B------:R-:W-:Y:S01]  /*6410*/  UIADD3 UR63, UPT, UPT, UR44, 0x400, URZ ;  /* 0x000004002c3f7890 */ /* 0x000fe2000fffe0ff */
[----:B-1234-:R-:W-:-:S11]  /*6420*/  IMAD.IADD R37, R0, 0x1, R37 ;  /* 0x0000000100257824 */ /* 0x01efd600078e0225 */
.L_x_142:
[----:B------:R-:W-:Y:S02]  /*6430*/  LEA R3, R87, UR44, 0x3 ;  /* 0x0000002c57037c11 */ /* 0x000fe4000f8e18ff */
[----:B------:R-:W-:Y:S02]  /*6440*/  SHF.L.U32 R0, R91, 0x1f, RZ ;  /* 0x0000001f5b007819 */ /* 0x000fe400000006ff */
[----:B------:R-:W-:Y:S02]  /*6450*/  LEA R5, R87, UR44, 0x4 ;  /* 0x0000002c57057c11 */ /* 0x000fe4000f8e20ff */
[----:B-1----:R-:W1:Y:S02]  /*6460*/  SYNCS.PHASECHK.TRANS64.TRYWAIT P0, [R3+URZ+0x250], R0 ;  /* 0x00025000030075a7 */ /* 0x002e6400080011ff */
[----:B-1----:R-:W-:Y:S05]  /*6470*/  @!P0 BRA `(.L_x_117) ;  /* 0x0000003c00388947 */ /* 0x002fea0003800000 */
.L_x_238:
        /* <DEDUP_REMOVED lines=11> */
[----:B------:R-:W-:Y:S01]  /*6530*/  PLOP3.LUT P0, PT, PT, PT, UP1, 0x80, 0x8 ;  /* 0x000000000008781c */ /* 0x000fe20003f0f018 */
[----:B------:R-:W-:Y:S11]  /*6540*/  UP2UR UR45, UPR, URZ, 0x2 ;  /* 0x00000002ff2d7883 */ /* 0x000ff60008000000 */
[----:B------:R-:W-:Y:S01]  /*6550*/  @!UPT UIADD3 URZ, UPT, UPT, URZ, URZ, URZ ;  /* 0x000000fffffff290 */ /* 0x000fe2000fffe0ff */
[----:B-1----:R-:W-:Y:S02]  /*6560*/  @P0 SHF.R.U32.HI R0, RZ, 0x10, R5 ;  /* 0x00000010ff000819 */ /* 0x002fe40000011605 */
        /* <DEDUP_REMOVED lines=12> */
[----:B------:R-:W2:Y:S01]  /*6630*/  LDCU UR12, c[0x0][0xb20] ;  /* 0x00016400ff0c77ac */ /* 0x000ea20008000800 */
[----:B------:R-:W-:Y:S02]  /*6640*/  UIMAD.WIDE.U32 UR4, UR56, UR55, URZ ;  /* 0x00000037380472a5 */ /* 0x000fe4000f8e00ff */
[----:B------:R-:W-:Y:S02]  /*6650*/  UIMAD.WIDE.U32 UR6, UR57, UR52, URZ ;  /* 0x00000034390672a5 */ /* 0x000fe4000f8e00ff */
[----:B------:R-:W-:Y:S02]  /*6660*/  UISETP.NE.AND UP0, UPT, UR54, 0x1, UPT ;  /* 0x000000013600788c */ /* 0x000fe4000bf05270 */
[----:B------:R-:W-:Y:S02]  /*6670*/  UIMAD.WIDE.U32 UR8, UR37, UR55, URZ ;  /* 0x00000037250872a5 */ /* 0x000fe4000f8e00ff */
[----:B------:R-:W-:Y:S02]  /*6680*/  UIMAD.WIDE.U32 UR10, UR38, UR52, URZ ;  /* 0x00000034260a72a5 */ /* 0x000fe4000f8e00ff */
[----:B------:R-:W-:Y:S02]  /*6690*/  UISETP.NE.AND UP1, UPT, UR43, 0x1, UPT ;  /* 0x000000012b00788c */ /* 0x000fe4000bf25270 */
[----:B------:R-:W-:Y:S01]  /*66a0*/  UISETP.NE.AND UP2, UPT, UR42, 0x1, UPT ;  /* 0x000000012a00788c */ /* 0x000fe2000bf45270 */
[----:B------:R-:W-:Y:S02]  /*66b0*/  UMOV UR4, UR5 ;  /* 0x0000000500047c82 */ /* 0x000fe40008000000 */
[----:B--2---:R-:W-:Y:S03]  /*66c0*/  USHF.R.U32.HI UR5, URZ, UR12, UR4 ;  /* 0x0000000cff057299 */ /* 0x004fe60008011604 */
[----:B------:R-:W-:Y:S02]  /*66d0*/  UMOV UR4, UR7 ;  /* 0x0000000700047c82 */ /* 0x000fe40008000000 */
[----:B------:R-:W-:Y:S02]  /*66e0*/  USHF.R.U32.HI UR7, URZ, UR53, UR4 ;  /* 0x00000035ff077299 */ /* 0x000fe40008011604 */
[----:B------:R-:W-:Y:S02]  /*66f0*/  USEL UR4, UR56, UR5, !UP0 ;  /* 0x0000000538047287 */ /* 0x000fe4000c000000 */
[----:B------:R-:W-:Y:S01]  /*6700*/  USEL UR7, UR57, UR7, !UP1 ;  /* 0x0000000739077287 */ /* 0x000fe2000c800000 */
[----:B------:R-:W-:Y:S01]  /*6710*/  UMOV UR5, UR9 ;  /* 0x0000000900057c82 */ /* 0x000fe20008000000 */
[----:B------:R-:W-:Y:S02]  /*6720*/  UIMAD.WIDE.U32 UR8, UR4, UR40, URZ ;  /* 0x00000028040872a5 */ /* 0x000fe4000f8e00ff */
[----:B------:R-:W-:Y:S03]  /*6730*/  USHF.R.U32.HI UR6, URZ, UR12, UR5 ;  /* 0x0000000cff067299 */ /* 0x000fe60008011605 */
[----:B------:R-:W-:Y:S01]  /*6740*/  UMOV UR5, UR11 ;  /* 0x0000000b00057c82 */ /* 0x000fe20008000000 */
[----:B------:R-:W-:Y:S02]  /*6750*/  UIMAD.WIDE.U32 UR10, UR7, UR40, URZ ;  /* 0x00000028070a72a5 */ /* 0x000fe4000f8e00ff */
[----:B------:R-:W-:Y:S02]  /*6760*/  USHF.R.U32.HI UR12, URZ, UR53, UR5 ;  /* 0x00000035ff0c7299 */ /* 0x000fe40008011605 */
[----:B------:R-:W-:Y:S01]  /*6770*/  USEL UR6, UR37, UR6, !UP0 ;  /* 0x0000000625067287 */ /* 0x000fe2000c000000 */
[----:B------:R-:W-:Y:S02]  /*6780*/  UMOV UR5, UR9 ;  /* 0x0000000900057c82 */ /* 0x000fe40008000000 */
[----:B------:R-:W-:Y:S01]  /*6790*/  UMOV UR10, UR11 ;  /* 0x0000000b000a7c82 */ /* 0x000fe20008000000 */
[----:B------:R-:W-:Y:S02]  /*67a0*/  @UP2 USHF.R.U32.HI UR4, URZ, UR41, UR5 ;  /* 0x00000029ff042299 */ /* 0x000fe40008011605 */
[----:B------:R-:W-:Y:S02]  /*67b0*/  @UP2 USHF.R.U32.HI UR7, URZ, UR41, UR10 ;  /* 0x00000029ff072299 */ /* 0x000fe4000801160a */
[----:B------:R-:W-:Y:S02]  /*67c0*/  UIMAD UR4, UR42, UR4, URZ ;  /* 0x000000042a0472a4 */ /* 0x000fe4000f8e02ff */
[----:B------:R-:W-:Y:S02]  /*67d0*/  UIMAD.WIDE.U32 UR10, UR6, UR40, URZ ;  /* 0x00000028060a72a5 */ /* 0x000fe4000f8e00ff */
[----:B------:R-:W-:Y:S02]  /*67e0*/  USEL UR5, UR38, UR12, !UP1 ;  /* 0x0000000c26057287 */ /* 0x000fe4000c800000 */
[----:B------:R-:W-:Y:S02]  /*67f0*/  UIMAD UR8, UR42, UR7, URZ ;  /* 0x000000072a0872a4 */ /* 0x000fe4000f8e02ff */
[----:B------:R-:W-:Y:S03]  /*6800*/  UISETP.GE.AND UP0, UPT, UR6, UR4, UPT ;  /* 0x000000040600728c */ /* 0x000fe6000bf06270 */
[----:B------:R-:W-:Y:S01]  /*6810*/  UMOV UR4, UR11 ;  /* 0x0000000b00047c82 */ /* 0x000fe20008000000 */
[----:B------:R-:W-:Y:S02]  /*6820*/  UISETP.GE.OR UP0, UPT, UR5, UR8, UP0 ;  /* 0x000000080500728c */ /* 0x000fe40008706670 */
[----:B------:R-:W-:Y:S02]  /*6830*/  USHF.R.U32.HI UR4, URZ, UR41, UR4 ;  /* 0x00000029ff047299 */ /* 0x000fe40008011604 */
[----:B------:R-:W-:Y:S02]  /*6840*/  UIMAD.WIDE.U32 UR8, UR5, UR40, URZ ;  /* 0x00000028050872a5 */ /* 0x000fe4000f8e00ff */
[----:B------:R-:W-:Y:S02]  /*6850*/  USEL UR11, UR6, UR4, !UP2 ;  /* 0x00000004060b7287 */ /* 0x000fe4000d000000 */
[----:B------:R-:W-:Y:S02]  /*6860*/  UIADD3 UR8, UPT, UPT, -UR5, URZ, URZ ;  /* 0x000000ff05087290 */ /* 0x000fe4000fffe1ff */
[----:B------:R-:W-:Y:S01]  /*6870*/  UIADD3 UR10, UPT, UPT, -UR11, URZ, URZ ;  /* 0x000000ff0b0a7290 */ /* 0x000fe2000fffe1ff */
[----:B------:R-:W-:Y:S01]  /*6880*/  @!UP0 UMOV UR4, UR9 ;  /* 0x0000000900048c82 */ /* 0x000fe20008000000 */
[----:B------:R-:W-:Y:S02]  /*6890*/  UIADD3 UR9, UPT, UPT, -UR6, URZ, URZ ;  /* 0x000000ff06097290 */ /* 0x000fe4000fffe1ff */
[----:B------:R-:W-:Y:S02]  /*68a0*/  @!UP0 USHF.R.U32.HI UR4, URZ, UR41, UR4 ;  /* 0x00000029ff048299 */ /* 0x000fe40008011604 */
[----:B------:R-:W-:Y:S02]  /*68b0*/  UIMAD UR10, UR42, UR10, UR6 ;  /* 0x0000000a2a0a72a4 */ /* 0x000fe4000f8e0206 */
[----:B------:R-:W-:Y:S04]  /*68c0*/  @!UP0 USEL UR4, UR5, UR4, !UP2 ;  /* 0x0000000405048287 */ /* 0x000fe8000d000000 */
[----:B------:R-:W-:Y:S02]  /*68d0*/  @!UP0 UIMAD UR10, UR7, UR10, UR4 ;  /* 0x0000000a070a82a4 */ /* 0x000fe4000f8e0204 */
[----:B------:R-:W-:Y:S02]  /*68e0*/  @!UP0 UIADD3 UR11, UPT, UPT, UR11, -UR4, URZ ;  /* 0x800000040b0b8290 */ /* 0x000fe4000fffe0ff */
[----:B------:R-:W-:Y:S02]  /*68f0*/  UIMAD UR7, UR43, UR8, UR38 ;  /* 0x000000082b0772a4 */ /* 0x000fe4000f8e0226 */
[----:B------:R-:W-:Y:S02]  /*6900*/  @!UP0 UIMAD UR6, UR11, UR42, UR5 ;  /* 0x0000002a0b0682a4 */ /* 0x000fe4000f8e0205 */
[----:B------:R-:W-:Y:S01]  /*6910*/  UIMAD UR4, UR54, UR9, UR37 ;  /* 0x00000009360472a4 */ /* 0x000fe2000f8e0225 */
[----:B------:R-:W-:Y:S02]  /*6920*/  @!UP0 UMOV UR5, UR10 ;  /* 0x0000000a00058c82 */ /* 0x000fe40008000000 */
[----:B------:R-:W-:Y:S02]  /*6930*/  UIMAD UR38, UR5, UR43, UR7 ;  /* 0x0000002b052672a4 */ /* 0x000fe4000f8e0207 */
[----:B------:R-:W-:Y:S11]  /*6940*/  UIMAD UR37, UR6, UR54, UR4 ;  /* 0x00000036062572a4 */ /* 0x000ff6000f8e0204 */
[----:B------:R-:W-:Y:S01]  /*6950*/  @!UPT UIADD3 URZ, UPT, UPT, URZ, URZ, URZ ;  /* 0x000000fffffff290 */ /* 0x000fe2000fffe0ff */
.L_x_118:
[----:B------:R-:W-:Y:S01]  /*6960*/  UISETP.NE.AND UP0, UPT, UR39, 0x1, UPT ;  /* 0x000000012700788c */ /* 0x000fe2000bf05270 */
[----:B------:R-:W-:Y:S01]  /*6970*/  IADD3 R87, PT, PT, R87, 0x1, RZ ;  /* 0x0000000157577810 */ /* 0x000fe20007ffe0ff */
[----:B------:R-:W-:Y:S02]  /*6980*/  USHF.L.U32 UR50, UR16, 0x6, URZ ;  /* 0x0000000610327899 */ /* 0x000fe400080006ff */
[----:B------:R-:W-:Y:S07]  /*6990*/  USHF.L.U32 UR49, UR20, 0x7, URZ ;  /* 0x0000000714317899 */ /* 0x000fee00080006ff */
[----:B------:R-:W2:Y:S01]  /*69a0*/  @!UP0 LDCU.128 UR12, c[0x0][0xb10] ;  /* 0x00016200ff0c87ac */ /* 0x000ea20008000c00 */
[----:B------:R-:W3:Y:S01]  /*69b0*/  @!UP0 LDCU UR5, c[0x0][0xb0c] ;  /* 0x00016180ff0587ac */ /* 0x000ee20008000800 */
[----:B------:R-:W4:Y:S01]  /*69c0*/  @!UP0 LDCU UR10, c[0x0][0xb20] ;  /* 0x00016400ff0a87ac */ /* 0x000f220008000800 */
[----:B--2---:R-:W-:Y:S02]  /*69d0*/  UIMAD.WIDE.U32 UR8, UR38, UR12, URZ ;  /* 0x0000000c260872a5 */ /* 0x004fe4000f8e00ff */
[----:B------:R-:W-:Y:S02]  /*69e0*/  UIMAD.WIDE.U32 UR6, UR37, UR15, URZ ;  /* 0x0000000f250672a5 */ /* 0x000fe4000f8e00ff */
[----:B------:R-:W-:Y:S03]  /*69f0*/  @!UP0 UISETP.NE.AND UP1, UPT, UR14, 0x1, UPT ;  /* 0x000000010e00888c */ /* 0x000fe6000bf25270 */
[----:B------:R-:W-:Y:S01]  /*6a00*/  @!UP0 UMOV UR4, UR9 ;  /* 0x0000000900048c82 */ /* 0x000fe20008000000 */
[----:B---3--:R-:W-:Y:S02]  /*6a10*/  @!UP0 UISETP.NE.AND UP2, UPT, UR5, 0x1, UPT ;  /* 0x000000010500888c */ /* 0x008fe4000bf45270 */
[----:B------:R-:W-:Y:S01]  /*6a20*/  @!UP0 USHF.R.U32.HI UR4, URZ, UR13, UR4 ;  /* 0x0000000dff048299 */ /* 0x000fe20008011604 */
[----:B------:R-:W-:Y:S02]  /*6a30*/  @!UP0 UMOV UR6, UR7 ;  /* 0x0000000700068c82 */ /* 0x000fe40008000000 */
[----:B----4-:R-:W-:Y:S02]  /*6a40*/  @!UP0 USHF.R.U32.HI UR6, URZ, UR10, UR6 ;  /* 0x0000000aff068299 */ /* 0x010fe40008011606 */
[----:B------:R-:W-:Y:S02]  /*6a50*/  @!UP0 USEL UR7, UR38, UR4, !UP2 ;  /* 0x0000000426078287 */ /* 0x000fe4000d000000 */
[----:B------:R-:W-:Y:S04]  /*6a60*/  @!UP0 USEL UR6, UR37, UR6, !UP1 ;  /* 0x0000000625068287 */ /* 0x000fe8000c800000 */
[----:B------:R-:W-:Y:S02]  /*6a70*/  @!UP0 UIADD3 UR4, UPT, UPT, -UR7, UR6, URZ ;  /* 0x0000000607048290 */ /* 0x000fe4000fffe1ff */
[----:B------:R-:W-:Y:S02]  /*6a80*/  @!UP0 UIADD3 UR6, UPT, UPT, UR7, -UR6, URZ ;  /* 0x8000000607068290 */ /* 0x000fe4000fffe0ff */
[----:B------:R-:W-:Y:S02]  /*6a90*/  @!UP0 UIMAD UR38, UR4, UR5, UR38 ;  /* 0x00000005042682a4 */ /* 0x000fe4000f8e0226 */
[----:B------:R-:W-:Y:S02]  /*6aa0*/  @!UP0 UIMAD UR37, UR6, UR14, UR37 ;  /* 0x0000000e062582a4 */ /* 0x000fe4000f8e0225 */
[----:B------:R-:W-:Y:S09]  /*6ab0*/  ULOP3.LUT UP0, URZ, UR63, 0x1b0, URZ, 0xc0, !UPT ;  /* 0x000001b03fff7892 */ /* 0x000ff2000f80c0ff */
[----:B------:R-:W-:Y:S05]  /*6ac0*/  BRA.U !UP0, `(.L_x_119) ;  /* 0x0000000108407547 */ /* 0x000fea000b800000 */
[----:B------:R-:W2:Y:S01]  /*6ad0*/  LDCU.64 UR8, c[0x4][0x80] ;  /* 0x01001000ff0877ac */ /* 0x000ea20008000a00 */
[----:B------:R-:W-:Y:S01]  /*6ae0*/  MOV R3, 0x0 ;  /* 0x0000000000037802 */ /* 0x000fe20000000f00 */
[----:B------:R-:W-:Y:S02]  /*6af0*/  HFMA2 R12, -RZ, RZ, 0, 5.9604644775390625e-08 ;  /* 0x00000001ff0c7431 */ /* 0x000fe400000001ff */
[----:B------:R-:W-:Y:S02]  /*6b00*/  IMAD.MOV.U32 R8, RZ, RZ, 0x70 ;  /* 0x00000070ff087424 */ /* 0x000fe400078e00ff */
[----:B------:R-:W-:Y:S01]  /*6b10*/  IMAD.MOV.U32 R13, RZ, RZ, RZ ;  /* 0x000000ffff0d7224 */ /* 0x000fe200078e00ff */
[----:B------:R-:W3:Y:S01]  /*6b20*/  LDCU.64 UR6, c[0x4][0x88] ;  /* 0x01001100ff0677ac */ /* 0x000ee20008000a00 */
[----:B------:R-:W4:Y:S01]  /*6b30*/  LDC.64 R2, c[0x4][R3] ;  /* 0x0100000003027b82 */ /* 0x000f220000000a00 */
[----:B------:R-:W1:Y:S01]  /*6b40*/  LDCU.64 UR4, c[0x4][0x8] ;  /* 0x01000100ff0477ac */ /* 0x000e620008000a00 */
[----:B--2---:R-:W-:Y:S01]  /*6b50*/  MOV R5, UR9 ;  /* 0x0000000900057c02 */ /* 0x004fe20008000f00 */
[----:B------:R-:W-:Y:S01]  /*6b60*/  IMAD.U32 R4, RZ, RZ, UR8 ;  /* 0x00000008ff047e24 */ /* 0x000fe2000f8e00ff */
[----:B---3--:R-:W-:Y:S01]  /*6b70*/  MOV R7, UR7 ;  /* 0x0000000700077c02 */ /* 0x008fe20008000f00 */
[----:B------:R-:W-:Y:S01]  /*6b80*/  IMAD.U32 R6, RZ, RZ, UR6 ;  /* 0x00000006ff067e24 */ /* 0x000fe2000f8e00ff */
[----:B-1----:R-:W-:Y:S01]  /*6b90*/  MOV R11, UR5 ;  /* 0x00000005000b7c02 */ /* 0x002fe20008000f00 */
[----:B------:R-:W-:Y:S02]  /*6ba0*/  IMAD.U32 R10, RZ, RZ, UR4 ;  /* 0x00000004ff0a7e24 */ /* 0x000fe4000f8e00ff */
[----:B------:R-:W-:Y:S07]  /*6bb0*/  LEPC R20, `(.L_x_119) ;  /* 0x000000001014794e */ /* 0x000fee0000000000 */
[----:B----45:R-:W-:Y:S05]  /*6bc0*/  CALL.ABS.NOINC R2 ;  /* 0x0000000002007343 */ /* 0x030fea0003c00000 */
.L_x_119:
[----:B------:R-:W-:Y:S01]  /*6bd0*/  LOP3.LUT P0, RZ, R94, 0x1b0, RZ, 0xc0, !PT ;  /* 0x000001b05eff7812 */ /* 0x000fe2000780c0ff */
[----:B------:R-:W-:Y:S11]  /*6be0*/  BSSY.RECONVERGENT B6, `(.L_x_120) ;  /* 0x0000013000067945 */ /* 0x000ff60003800200 */
[----:B------:R-:W-:Y:S01]  /*6bf0*/  @!UPT UIADD3 URZ, UPT, UPT, URZ, URZ, URZ ;  /* 0x000000fffffff290 */ /* 0x000fe2000fffe0ff */
[----:B------:R-:W-:Y:S05]  /*6c00*/  @!P0 BRA `(.L_x_121) ;  /* 0x0000000000408947 */ /* 0x000fea0003800000 */
        /* <DEDUP_REMOVED lines=16> */
.L_x_121:
[----:B------:R-:W-:Y:S05]  /*6d10*/  BSYNC.RECONVERGENT B6 ;  /* 0x0000000000067941 */ /* 0x000fea0003800200 */
.L_x_120:
[----:B------:R-:W-:Y:S01]  /*6d20*/  R2UR UR4, R86 ;  /* 0x00000000560472ca */ /* 0x000fe200000e0000 */
[----:B------:R-:W-:Y:S01]  /*6d30*/  UISETP.NE.U32.AND UP0, UPT, UR60, URZ, UPT ;  /* 0x000000ff3c00728c */ /* 0x000fe2000bf05070 */
[----:B------:R-:W-:Y:S02]  /*6d40*/  ISETP.NE.U32.AND P4, PT, R82, RZ, PT ;  /* 0x000000ff5200720c */ /* 0x000fe40003f85070 */
[----:B------:R-:W-:Y:S01]  /*6d50*/  ISETP.NE.U32.AND P2, PT, RZ, UR46, PT ;  /* 0x0000002eff007c0c */ /* 0x000fe2000bf45070 */
[----:B------:R-:W-:Y:S01]  /*6d60*/  UISETP.NE.AND.EX UP1, UPT, UR61, URZ, UPT, UP0 ;  /* 0x000000ff3d00728c */ /* 0x000fe2000bf25300 */
[----:B------:R-:W-:Y:S01]  /*6d70*/  ISETP.NE.AND.EX P4, PT, R83, RZ, PT, P4 ;  /* 0x000000ff5300720c */ /* 0x000fe20003f85340 */
[----:B------:R-:W-:Y:S01]  /*6d80*/  UPLOP3.LUT UP0, UPT, UPT, UPT, UPT, 0x40, 0x4 ;  /* 0x000000000004789c */ /* 0x000fe20003f0e870 */
[----:B------:R-:W-:Y:S05]  /*6d90*/  ISETP.NE.AND.EX P2, PT, RZ, UR47, PT, P2 ;  /* 0x0000002fff007c0c */ /* 0x000fea000bf45320 */
[----:B------:R-:W-:Y:S06]  /*6da0*/  UISETP.NE.AND UP2, UPT, UR4, URZ, UPT ;  /* 0x000000ff0400728c */ /* 0x000fec000bf45270 */
[----:B------:R-:W-:Y:S05]  /*6db0*/  PLOP3.LUT P1, PT, PT, PT, UP2, 0x80, 0x8 ;  /* 0x000000000008781c */ /* 0x000fea0003f2f028 */
[----:B------:R-:W-:Y:S06]  /*6dc0*/  @UP2 UPLOP3.LUT UP0, UPT, UPT, UPT, UP1, 0x80, 0x8 ;  /* 0x000000000008289c */ /* 0x000fec0003f0f010 */
[----:B------:R-:W-:Y:S01]  /*6dd0*/  PLOP3.LUT P0, PT, PT, PT, UP0, 0x80, 0x8 ;  /* 0x000000000008781c */ /* 0x000fe20003f0f008 */
[----:B------:R-:W-:Y:S01]  /*6de0*/  @!UPT UIADD3 URZ, UPT, UPT, URZ, URZ, URZ ;  /* 0x000000fffffff290 */ /* 0x000fe2000fffe0ff */
[----:B------:R-:W-:Y:S11]  /*6df0*/  BRA.U !UP1, `(.L_x_122) ;  /* 0x00000001093c7547 */ /* 0x000ff6000b800000 */
[----:B------:R-:W-:Y:S01]  /*6e00*/  UISETP.NE.U32.AND UP0, UPT, UR46, URZ, UPT ;  /* 0x000000ff2e00728c */ /* 0x000fe2000bf05070 */
[----:B-1----:R-:W-:Y:S01]  /*6e10*/  HFMA2 R0, -RZ, RZ, 0, 5.9604644775390625e-08 ;  /* 0x00000001ff007431 */ /* 0x002fe200000001ff */
[----:B------:R-:W1:Y:S01]  /*6e20*/  LDCU.64 UR8, c[0x0][0x358] ;  /* 0x00006b00ff0877ac */ /* 0x000e620008000a00 */
[----:B------:R-:W-:Y:S01]  /*6e30*/  IMAD.MOV.U32 R84, RZ, RZ, 0x1 ;  /* 0x00000001ff547424 */ /* 0x000fe200078e00ff */
[----:B------:R-:W-:Y:S06]  /*6e40*/  UISETP.NE.AND.EX UP0, UPT, UR47, URZ, UPT, UP0 ;  /* 0x000000ff2f00728c */ /* 0x000fec000bf05300 */
[----:B------:R-:W-:Y:S05]  /*6e50*/  PLOP3.LUT P3, PT, PT, PT, UP0, 0x80, 0x8 ;  /* 0x000000000008781c */ /* 0x000fea0003f6f008 */
[----:B------:R-:W2:Y:S01]  /*6e60*/  @UP0 LDCU.64 UR4, c[0x0][0x888] ;  /* 0x00011100ff0407ac */ /* 0x000ea20008000a00 */
[----:B------:R-:W-:Y:S07]  /*6e70*/  @UP0 UIMAD UR6, UR36, UR60, URZ ;  /* 0x0000003c240602a4 */ /* 0x000fee000f8e02ff */
[----:B------:R-:W-:Y:S01]  /*6e80*/  @!P3 PRMT R84, R0, 0x7610, R84 ;  /* 0x000076100054b816 */ /* 0x000fe20000000054 */
[----:B--2---:R-:W-:Y:S06]  /*6e90*/  @UP0 UIMAD.WIDE UR4, UR6, 0x4, UR4 ;  /* 0x00000004060408a5 */ /* 0x004fec000f8e0204 */
[----:B------:R-:W-:Y:S01]  /*6ea0*/  IMAD.U32 R2, RZ, RZ, UR4 ;  /* 0x00000004ff027e24 */ /* 0x000fe2000f8e00ff */
[----:B------:R-:W-:Y:S04]  /*6eb0*/  MOV R3, UR5 ;  /* 0x0000000500037c02 */ /* 0x000fe80008000f00 */
[----:B------:R-:W2:Y:S01]  /*6ec0*/  @!UP0 LDCU UR4, c[0x0][0x880] ;  /* 0x00011000ff0487ac */ /* 0x000ea20008000800 */
[----:B-1---5:R3:W5:Y:S02]  /*6ed0*/  @P3 LDG.E R41, desc[UR8][R2.64] ;  /* 0x0000000802293981 */ /* 0x022764000c1e1900 */
[----:B--23--:R-:W-:Y:S02]  /*6ee0*/  @!P3 IMAD.U32 R41, RZ, RZ, UR4 ;  /* 0x00000004ff29be24 */ /* 0x00cfe4000f8e00ff */
.L_x_122:
[----:B------:R-:W-:Y:S05]  /*6ef0*/  @!P4 BRA `(.L_x_123) ;  /* 0x000000000024c947 */ /* 0x000fea0003800000 */
[----:B------:R-:W-:Y:S01]  /*6f00*/  ISETP.NE.U32.AND P3, PT, R80, RZ, PT ;  /* 0x000000ff5000720c */ /* 0x000fe20003f65070 */
[----:B------:R-:W2:Y:S03]  /*6f10*/  LDCU.64 UR4, c[0x0][0x358] ;  /* 0x00006b00ff0477ac */ /* 0x000ea60008000a00 */
[----:B------:R-:W-:Y:S11]  /*6f20*/  ISETP.NE.AND.EX P3, PT, R81, RZ, PT, P3 ;  /* 0x000000ff5100720c */ /* 0x000ff60003f65330 */
[----:B------:R-:W-:Y:S02]  /*6f30*/  @!UPT UIADD3 URZ, UPT, UPT, URZ, URZ, URZ ;  /* 0x000000fffffff290 */ /* 0x000fe4000fffe0ff */
[----:B------:R-:W3:Y:S01]  /*6f40*/  @P3 LDC.64 R2, c[0x0][0x8a8] ;  /* 0x00022a00ff023b82 */ /* 0x000ee20000000a00 */
[----:B-1----:R-:W-:Y:S04]  /*6f50*/  @P3 IMAD R0, R82, UR36, RZ ;  /* 0x0000002452003c24 */ /* 0x002fe8000f8e02ff */
[----:B---3--:R-:W-:Y:S05]  /*6f60*/  @P3 IMAD.WIDE R2, R0, 0x4, R2 ;  /* 0x0000000400023825 */ /* 0x008fea00078e0202 */
[----:B--2--5:R2:W5:Y:S02]  /*6f70*/  @P3 LDG.E R38, desc[UR4][R2.64] ;  /* 0x0000000402263981 */ /* 0x024564000c1e1900 */
[----:B--2---:R-:W3:Y:S02]  /*6f80*/  @!P3 LDC R38, c[0x0][0x8a0] ;  /* 0x00022800ff26bb82 */ /* 0x004ee40000000800 */
.L_x_123:
[----:B-----5:R-:W-:Y:S01]  /*6f90*/  FSETP.NEU.AND P4, PT, R41, RZ, PT ;  /* 0x000000ff2900720b */ /* 0x020fe20003f8d000 */
[----:B------:R-:W-:Y:S01]  /*6fa0*/  BSSY B1, `(.L_x_124) ;  /* 0x0000042000017945 */ /* 0x000fe20003800000 */
[----:B------:R-:W-:Y:S01]  /*6fb0*/  SEL R5, RZ, 0xffffffff, P2 ;  /* 0xffffffffff057807 */ /* 0x000fe20001000000 */
[----:B------:R-:W-:Y:S01]  /*6fc0*/  IMAD.MOV.U32 R102, RZ, RZ, 0x1 ;  /* 0x00000001ff667424 */ /* 0x000fe200078e00ff */
[----:B------:R-:W-:Y:S02]  /*6fd0*/  LOP3.LUT P3, RZ, R84, 0xff, RZ, 0xc0, !PT ;  /* 0x000000ff54ff7812 */ /* 0x000fe4000786c0ff */
[----:B------:R-:W-:Y:S02]  /*6fe0*/  CS2R R78, SRZ ;  /* 0x00000000004e7805 */ /* 0x000fe4000001ff00 */
[----:B------:R-:W-:Y:S02]  /*6ff0*/  @P1 SEL R4, RZ, 0xffffffff, P4 ;  /* 0xffffffffff041807 */ /* 0x000fe40002000000 */
[----:B------:R-:W-:Y:S02]  /*7000*/  CS2R R76, SRZ ;  /* 0x00000000004c7805 */ /* 0x000fe4000001ff00 */
[----:B------:R-:W-:Y:S02]  /*7010*/  LEA R2, R90, UR44, 0x3 ;  /* 0x0000002c5a027c11 */ /* 0x000fe4000f8e18ff */
[----:B------:R-:W-:Y:S02]  /*7020*/  CS2R R74, SRZ ;  /* 0x00000000004a7805 */ /* 0x000fe4000001ff00 */
[----:B------:R-:W-:Y:S02]  /*7030*/  @P0 SEL R4, R5, R4, !P3 ;  /* 0x0000000405040207 */ /* 0x000fe40005800000 */
[----:B------:R-:W-:Y:S02]  /*7040*/  CS2R R72, SRZ ;  /* 0x0000000000487805 */ /* 0x000fe4000001ff00 */
[----:B------:R-:W-:Y:S02]  /*7050*/  LEA R100, R36, UR44, 0x3 ;  /* 0x0000002c24647c11 */ /* 0x000fe4000f8e18ff */
[----:B------:R-:W-:Y:S02]  /*7060*/  @P1 LOP3.LUT R4, R4, 0x1, RZ, 0xc0, !PT ;  /* 0x0000000104041812 */ /* 0x000fe400078ec0ff */
[----:B------:R-:W-:Y:S02]  /*7070*/  SHF.L.U32 R3, R92, 0x1f, RZ ;  /* 0x0000001f5c037819 */ /* 0x000fe400000006ff */
[----:B------:R-:W-:Y:S02]  /*7080*/  ISETP.NE.U32.OR P6, PT, R4, 0x1, !P1 ;  /* 0x000000010400780c */ /* 0x000fe40004fc5470 */
[----:B------:R-:W-:Y:S02]  /*7090*/  PLOP3.LUT P2, PT, PT, PT, UP1, 0x80, 0x8 ;  /* 0x000000000008781c */ /* 0x000fe40003f4f018 */
[C---:B------:R-:W-:Y:S02]  /*70a0*/  LEA.HI R39, R36.reuse, R36, RZ, 0x1 ;  /* 0x0000002424277211 */ /* 0x040fe400078f08ff */
[----:B------:R-:W-:Y:S02]  /*70b0*/  SEL R4, RZ, 0xffffffff, P4 ;  /* 0xffffffffff047807 */ /* 0x000fe40002000000 */
[----:B------:R-:W-:Y:S01]  /*70c0*/  P2R R96, PR, RZ, 0x40 ;  /* 0x00000040ff607803 */ /* 0x000fe20000000000 */
[C---:B-1----:R-:W-:Y:S01]  /*70d0*/  IMAD.SHL.U32 R0, R39.reuse, 0x40, RZ ;  /* 0x0000004027007824 */ /* 0x042fe200078e00ff */
[----:B------:R-:W-:Y:S03]  /*70e0*/  LOP3.LUT R39, R39, 0xffe, RZ, 0xc0, !PT ;  /* 0x00000ffe27277812 */ /* 0x000fe600078ec0ff */
[----:B------:R-:W-:Y:S02]  /*70f0*/  @P6 SHF.L.U32 R7, R89, 0x1f, RZ ;  /* 0x0000001f59076819 */ /* 0x000fe400000006ff */
[----:B------:R-:W-:Y:S01]  /*7100*/  @P2 SEL R4, R5, R4, !P3 ;  /* 0x0000000405042207 */ /* 0x000fe20005800000 */
[----:B------:R-:W-:Y:S01]  /*7110*/  IMAD.IADD R39, R36, 0x1, -R39 ;  /* 0x0000000124277824 */ /* 0x000fe200078e0a27 */
[----:B------:R-:W1:Y:S01]  /*7120*/  @P6 SYNCS.PHASECHK.TRANS64.TRYWAIT P1, [R2+URZ+0x220], R7 ;  /* 0x00022007020065a7 */ /* 0x000e6200080211ff */
[----:B------:R-:W-:Y:S02]  /*7130*/  LOP3.LUT R0, R0, 0xffffff80, RZ, 0xc0, !PT ;  /* 0xffffff8000007812 */ /* 0x000fe400078ec0ff */
[----:B------:R-:W-:Y:S03]  /*7140*/  LOP3.LUT R4, R4, 0x1, RZ, 0xc0, !PT ;  /* 0x0000000104047812 */ /* 0x000fe600078ec0ff */
[----:B------:R-:W-:Y:S01]  /*7150*/  IMAD.IADD R0, R37, 0x1, R0 ;  /* 0x0000000125007824 */ /* 0x000fe200078e0200 */
[----:B------:R-:W-:Y:S03]  /*7160*/  ISETP.NE.U32.AND P5, PT, R4, 0x1, PT ;  /* 0x000000010400780c */ /* 0x000fe60003fa5070 */
[----:B------:R-:W-:Y:S01]  /*7170*/  IMAD R39, R39, 0x100000, R0 ;  /* 0x0010000027277824 */ /* 0x000fe200078e0200 */
[----:B------:R-:W-:Y:S01]  /*7180*/  P2R R103, PR, RZ, 0x20 ;  /* 0x00000020ff677803 */ /* 0x000fe20000000000 */
[----:B------:R2:W4:Y:S01]  /*7190*/  SYNCS.PHASECHK.TRANS64.TRYWAIT P0, [R100+URZ+0x270], R3 ;  /* 0x00027003640075a7 */ /* 0x00052200080011ff */
[----:B-1----:R-:W-:Y:S01]  /*71a0*/  @P6 SEL R102, RZ, 0x1, !P1 ;  /* 0x00000001ff666807 */ /* 0x002fe20004800000 */
[----:B--2---:R-:W-:Y:S06]  /*71b0*/  @!P6 BRA `(.L_x_125) ;  /* 0x000000000080e947 */ /* 0x004fec0003800000 */
[----:B------:R-:W-:Y:S01]  /*71c0*/  @P5 IMAD R6, R90, 0x1000, R71 ;  /* 0x000010005a065824 */ /* 0x000fe200078e0247 */
[----:B------:R-:W1:Y:S01]  /*71d0*/  S2R R0, SR_CgaCtaId ;  /* 0x0000000000007919 */ /* 0x000e620000008800 */
[----:B------:R-:W-:Y:S01]  /*71e0*/  ISETP.NE.AND P1, PT, R102, RZ, PT ;  /* 0x000000ff6600720c */ /* 0x000fe20003f25270 */
[----:B------:R-:W-:Y:S01]  /*71f0*/  BSSY B0, `(.L_x_126) ;  /* 0x000000b000007945 */ /* 0x000fe20003800000 */
[----:B------:R-:W-:Y:S01]  /*7200*/  @P5 VIADD R4, R6, UR44 ;  /* 0x0000002c06045c36 */ /* 0x000fe20008000000 */
[----:B------:R-:W-:Y:S02]  /*7210*/  CS2R R74, SRZ ;  /* 0x00000000004a7805 */ /* 0x000fe4000001ff00 */
[----:B------:R-:W-:Y:S02]  /*7220*/  CS2R R72, SRZ ;  /* 0x0000000000487805 */ /* 0x000fe4000001ff00 */
[----:B------:R-:W-:Y:S01]  /*7230*/  CS2R R78, SRZ ;  /* 0x00000000004e7805 */ /* 0x000fe2000001ff00 */
[----:B------:R-:W-:Y:S01]  /*7240*/  @P5 IMAD R4, R93, -0x10, R4 ;  /* 0xfffffff05d045824 */ /* 0x000fe200078e0204 */
[----:B------:R-:W-:Y:S04]  /*7250*/  CS2R R76, SRZ ;  /* 0x00000000004c7805 */ /* 0x000fe8000001ff00 */
[----:B------:R-:W-:Y:S05]  /*7260*/  @P1 BRA `(.L_x_127) ;  /* 0x00000000000c1947 */ /* 0x000fea0003800000 */
[----:B------:R-:W-:Y:S04]  /*7270*/  SHF.L.U32 R5, R89, 0x1f, RZ ;  /* 0x0000001f59057819 */ /* 0x000fe800000006ff */
[----:B------:R-:W2:Y:S02]  /*7280*/  SYNCS.PHASECHK.TRANS64.TRYWAIT P1, [R2+URZ+0x220], R5 ;  /* 0x00022005020075a7 */ /* 0x000ea400080211ff */
[----:B--2---:R-:W-:Y:S05]  /*7290*/  @!P1 BRA `(.L_x_128) ;  /* 0x0000002c00c49947 */ /* 0x004fea0003800000 */
.L_x_127:
[----:B------:R-:W-:Y:S05]  /*72a0*/  BSYNC B0 ;  /* 0x0000000000007941 */ /* 0x000fea0003800000 */
.L_x_126:
[----:B------:R-:W-:Y:S01]  /*72b0*/  ISETP.NE.AND P1, PT, R103, RZ, PT ;  /* 0x000000ff6700720c */ /* 0x000fe20003f25270 */
[----:B--2---:R-:W-:Y:S02]  /*72c0*/  VIADD R5, R2, 0x230 ;  /* 0x0000023002057836 */ /* 0x004fe40000000000 */
[----:B------:R-:W-:Y:S03]  /*72d0*/  VIADD R90, R90, 0x1 ;  /* 0x000000015a5a7836 */ /* 0x000fe60000000000 */
[----:B-1----:R-:W-:Y:S07]  /*72e0*/  PRMT R0, R0, 0x654, R5 ;  /* 0x0000065400007816 */ /* 0x002fee0000000005 */
[----:B------:R1:W2:Y:S04]  /*72f0*/  @P1 LDS.128 R72, [R6+UR44+0x400] ;  /* 0x0004002c06481984 */ /* 0x0002a80008000c00 */
[----:B------:R1:W1:Y:S01]  /*7300*/  @P1 LDS.128 R76, [R4+0x410] ;  /* 0x00041000044c1984 */ /* 0x0002620000000c00 */
[C---:B------:R-:W-:Y:S01]  /*7310*/  ISETP.NE.AND P1, PT, R90.reuse, 0x2, PT ;  /* 0x000000025a00780c */ /* 0x040fe20003f25270 */
[----:B------:R-:W-:Y:S01]  /*7320*/  @!PT LDS RZ, [RZ] ;  /* 0x00000000fffff984 */ /* 0x000fe20000000800 */
[----:B------:R-:W-:Y:S01]  /*7330*/  @!PT LDS RZ, [RZ] ;  /* 0x00000000fffff984 */ /* 0x000fe20000000800 */
[----:B------:R-:W-:Y:S01]  /*7340*/  @!PT LDS RZ, [RZ] ;  /* 0x00000000fffff984 */ /* 0x000fe20000000800 */
[----:B------:R-:W-:Y:S01]  /*7350*/  @!PT LDS RZ, [RZ] ;  /* 0x00000000fffff984 */ /* 0x000fe20000000800 */
[----:B------:R5:W-:Y:S06]  /*7360*/  MEMBAR.ALL.CTA ;  /* 0x0000000000007992 */ /* 0x000bec0000008000 */
[----:B-----5:R-:W5:Y:S01]  /*7370*/  FENCE.VIEW.ASYNC.S ;  /* 0x00000000000073c6 */ /* 0x020f620000000000 */
[----:B------:R-:W-:Y:S01]  /*7380*/  SEL R90, R90, RZ, P1 ;  /* 0x000000ff5a5a7207 */ /* 0x000fe20000800000 */
[----:B-----5:R5:W-:Y:S02]  /*7390*/  SYNCS.ARRIVE.TRANS64.RED.A1T0 RZ, [R0+URZ], RZ ;  /* 0x000000ff00ff79a7 */ /* 0x020be400081004ff */
[----:B-----5:R-:W-:Y:S04]  /*73a0*/  SEL R0, RZ, 0x1, P1 ;  /* 0x00000001ff007807 */ /* 0x020fe80000800000 */
[----:B--2---:R-:W-:Y:S02]  /*73b0*/  LOP3.LUT R89, R89, R0, RZ, 0x3c, !PT ;  /* 0x0000000059597212 */ /* 0x004fe400078e3cff */
.L_x_125:
[----:B------:R-:W-:Y:S05]  /*73c0*/  BSYNC B1 ;  /* 0x0000000000017941 */ /* 0x000fea0003800000 */
.L_x_124:
[----:B------:R-:W-:Y:S04]  /*73d0*/  SHF.R.U32.HI R0, RZ, 0x15, R39 ;  /* 0x00000015ff007819 */ /* 0x000fe80000011627 */
[----:B------:R-:W-:Y:S01]  /*73e0*/  LOP3.LUT P1, RZ, R0, 0x3, R85, 0x48, !PT ;  /* 0x0000000300ff7812 */ /* 0x000fe20007824855 */
[----:B------:R-:W-:Y:S01]  /*73f0*/  @!UPT UIADD3 URZ, UPT, UPT, URZ, URZ, URZ ;  /* 0x000000fffffff290 */ /* 0x000fe2000fffe0ff */
[----:B----4-:R-:W-:Y:S11]  /*7400*/  @P0 BRA `(.L_x_129) ;  /* 0x0000000000080947 */ /* 0x010ff60003800000 */
[----:B------:R-:W2:Y:S02]  /*7410*/  SYNCS.PHASECHK.TRANS64.TRYWAIT P0, [R100+URZ+0x270], R3 ;  /* 0x00027003640075a7 */ /* 0x000ea400080011ff */
[----:B--2---:R-:W-:Y:S05]  /*7420*/  @!P0 BRA `(.L_x_130) ;  /* 0x0000002c00748947 */ /* 0x004fea0003800000 */
.L_x_129:
[----:B------:R-:W-:Y:S05]  /*7430*/  @!P1 BRA `(.L_x_131) ;  /* 0x0000000000409947 */ /* 0x000fea0003800000 */
[----:B------:R-:W4:Y:S01]  /*7440*/  LDCU.64 UR8, c[0x4][0x70] ;  /* 0x01000e00ff0877ac */ /* 0x000f220008000a00 */
[----:B--2---:R-:W-:Y:S01]  /*7450*/  MOV R3, 0x0 ;  /* 0x0000000000037802 */ /* 0x004fe20000000f00 */
[----:B------:R-:W-:Y:S02]  /*7460*/  HFMA2 R12, -RZ, RZ, 0, 5.9604644775390625e-08 ;  /* 0x00000001ff0c7431 */ /* 0x000fe400000001ff */
[----:B------:R-:W-:Y:S02]  /*7470*/  IMAD.MOV.U32 R8, RZ, RZ, 0x192 ;  /* 0x00000192ff087424 */ /* 0x000fe400078e00ff */
[----:B------:R-:W-:Y:S01]  /*7480*/  IMAD.MOV.U32 R13, RZ, RZ, RZ ;  /* 0x000000ffff0d7224 */ /* 0x000fe200078e00ff */
[----:B------:R-:W2:Y:S01]  /*7490*/  LDCU.64 UR6, c[0x4][0x78] ;  /* 0x01000f00ff0677ac */ /* 0x000ea20008000a00 */
[----:B------:R-:W3:Y:S01]  /*74a0*/  LDC.64 R2, c[0x4][R3] ;  /* 0x0100000003027b82 */ /* 0x000ee20000000a00 */
[----:B------:R-:W5:Y:S01]  /*74b0*/  LDCU.64 UR4, c[0x4][0x10] ;  /* 0x01000200ff0477ac */ /* 0x000f620008000a00 */
[----:B----4-:R-:W-:Y:S01]  /*74c0*/  MOV R5, UR9 ;  /* 0x0000000900057c02 */ /* 0x010fe20008000f00 */
[----:B-1----:R-:W-:Y:S01]  /*74d0*/  IMAD.U32 R4, RZ, RZ, UR8 ;  /* 0x00000008ff047e24 */ /* 0x002fe2000f8e00ff */
[----:B--2---:R-:W-:Y:S01]  /*74e0*/  MOV R7, UR7 ;  /* 0x0000000700077c02 */ /* 0x004fe20008000f00 */
[----:B------:R-:W-:Y:S01]  /*74f0*/  IMAD.U32 R6, RZ, RZ, UR6 ;  /* 0x00000006ff067e24 */ /* 0x000fe2000f8e00ff */
[----:B-----5:R-:W-:Y:S01]  /*7500*/  MOV R11, UR5 ;  /* 0x00000005000b7c02 */ /* 0x020fe20008000f00 */
[----:B------:R-:W-:Y:S02]  /*7510*/  IMAD.U32 R10, RZ, RZ, UR4 ;  /* 0x00000004ff0a7e24 */ /* 0x000fe4000f8e00ff */
[----:B------:R-:W-:Y:S07]  /*7520*/  LEPC R20, `(.L_x_131) ;  /* 0x000000001014794e */ /* 0x000fee0000000000 */
[----:B---3--:R-:W-:Y:S05]  /*7530*/  CALL.ABS.NOINC R2 ;  /* 0x0000000002007343 */ /* 0x008fea0003c00000 */
.L_x_131:
[-C--:B------:R-:W-:Y:S01]  /*7540*/  F2FP.F16.E5M2.UNPACK_B R42, R72.reuse ;  /* 0x00000048ff2a723e */ /* 0x080fe200020004ff */
[----:B------:R-:W-:Y:S05]  /*7550*/  WARPSYNC.ALL ;  /* 0x0000000000007948 */ /* 0x000fea0003800000 */
[----:B------:R-:W-:Y:S01]  /*7560*/  R2UR UR4, R39 ;  /* 0x00000000270472ca */ /* 0x000fe200000e0000 */
[--C-:B------:R-:W-:Y:S01]  /*7570*/  HADD2.F32 R40, -RZ, R42.reuse.H0_H0 ;  /* 0x2000002aff287230 */ /* 0x100fe20000004100 */
[----:B------:R-:W-:Y:S01]  /*7580*/  F2FP.F16.E5M2.UNPACK_B R43, R72.H1 ;  /* 0x00000048ff2b723e */ /* 0x000fe200030004ff */
[----:B------:R-:W-:Y:S01]  /*7590*/  HADD2.F32 R42, -RZ, R42.H1_H1 ;  /* 0x3000002aff2a7230 */ /* 0x000fe20000004100 */
[-C--:B------:R-:W-:Y:S01]  /*75a0*/  F2FP.F16.E5M2.UNPACK_B R45, R73.reuse ;  /* 0x00000049ff2d723e */ /* 0x080fe200020004ff */
[----:B------:R-:W-:Y:S01]  /*75b0*/  BSSY.RECONVERGENT B0, `(.L_x_132) ;  /* 0x0000099000007945 */ /* 0x000fe20003800200 */
[----:B------:R-:W-:Y:S01]  /*75c0*/  F2FP.F16.E5M2.UNPACK_B R47, R73.H1 ;  /* 0x00000049ff2f723e */ /* 0x000fe200030004ff */
[--C-:B------:R-:W-:Y:S01]  /*75d0*/  HADD2.F32 R44, -RZ, R43.reuse.H0_H0 ;  /* 0x2000002bff2c7230 */ /* 0x100fe20000004100 */
[-C--:B------:R-:W-:Y:S01]  /*75e0*/  F2FP.F16.E5M2.UNPACK_B R49, R74.reuse ;  /* 0x0000004aff31723e */ /* 0x080fe200020004ff */
[----:B------:R-:W-:Y:S01]  /*75f0*/  HADD2.F32 R46, -RZ, R43.H1_H1 ;  /* 0x3000002bff2e7230 */ /* 0x000fe20000004100 */
[----:B------:R-:W-:Y:S01]  /*7600*/  F2FP.F16.E5M2.UNPACK_B R51, R74.H1 ;  /* 0x0000004aff33723e */ /* 0x000fe200030004ff */
[--C-:B------:R-:W-:Y:S01]  /*7610*/  HADD2.F32 R43, -RZ, R45.reuse.H0_H0 ;  /* 0x2000002dff2b7230 */ /* 0x100fe20000004100 */
[-C--:B------:R-:W-:Y:S01]  /*7620*/  F2FP.F16.E5M2.UNPACK_B R53, R75.reuse ;  /* 0x0000004bff35723e */ /* 0x080fe200020004ff */
[----:B-1----:R-:W-:Y:S01]  /*7630*/  LDTM.16dp32bit_t0_t15.x32 R4, tmem[UR4] ;  /* 0x00000004000479ee */ /* 0x002fe20008a80000 */
[----:B------:R-:W3:Y:S01]  /*7640*/  LDTM.16dp32bit_t16_t31.x32 R4, tmem[UR4+0x20] ;  /* 0x00002004000479ee */ /* 0x000ee20008aa0000 */
[----:B------:R-:W-:Y:S01]  /*7650*/  ISETP.NE.AND P6, PT, R96, RZ, PT ;  /* 0x000000ff6000720c */ /* 0x000fe20003fc5270 */
[----:B------:R-:W-:Y:S01]  /*7660*/  HADD2.F32 R48, -RZ, R45.H1_H1 ;  /* 0x3000002dff307230 */ /* 0x000fe20000004100 */
[----:B------:R-:W-:Y:S01]  /*7670*/  IADD3 R109, PT, PT, R71, UR44, RZ ;  /* 0x0000002c476d7c10 */ /* 0x000fe2000fffe0ff */
[----:B------:R-:W-:Y:S01]  /*7680*/  HADD2.F32 R52, -RZ, R49.H1_H1 ;  /* 0x30000031ff347230 */ /* 0x000fe20000004100 */
[----:B------:R-:W-:Y:S01]  /*7690*/  SHF.L.U32 R108, R88, 0x4, RZ ;  /* 0x00000004586c7819 */ /* 0x000fe200000006ff */
[----:B------:R-:W-:Y:S01]  /*76a0*/  HADD2.F32 R56, -RZ, R53.H1_H1 ;  /* 0x30000035ff387230 */ /* 0x000fe20000004100 */
[----:B------:R-:W-:Y:S01]  /*76b0*/  F2FP.F16.E5M2.UNPACK_B R55, R75.H1 ;  /* 0x0000004bff37723e */ /* 0x000fe200030004ff */
[--C-:B------:R-:W-:Y:S01]  /*76c0*/  HADD2.F32 R45, -RZ, R47.reuse.H0_H0 ;  /* 0x2000002fff2d7230 */ /* 0x100fe20000004100 */
[----:B------:R-:W-:Y:S01]  /*76d0*/  IADD3 R101, PT, PT, R109, R108, RZ ;  /* 0x0000006c6d657210 */ /* 0x000fe20007ffe0ff */
[----:B------:R-:W-:Y:S01]  /*76e0*/  HADD2.F32 R50, -RZ, R47.H1_H1 ;  /* 0x3000002fff327230 */ /* 0x000fe20000004100 */
[-C--:B------:R-:W-:Y:S01]  /*76f0*/  F2FP.F16.E5M2.UNPACK_B R57, R76.reuse ;  /* 0x0000004cff39723e */ /* 0x080fe200020004ff */
[----:B------:R-:W-:Y:S01]  /*7700*/  HADD2.F32 R47, -RZ, R49.H0_H0 ;  /* 0x20000031ff2f7230 */ /* 0x000fe20000004100 */
[----:B------:R-:W-:Y:S01]  /*7710*/  F2FP.F16.E5M2.UNPACK_B R59, R76.H1 ;  /* 0x0000004cff3b723e */ /* 0x000fe200030004ff */
[----:B------:R-:W-:Y:S01]  /*7720*/  HADD2.F32 R49, -RZ, R51.H0_H0 ;  /* 0x20000033ff317230 */ /* 0x000fe20000004100 */
[-C--:B------:R-:W-:Y:S01]  /*7730*/  F2FP.F16.E5M2.UNPACK_B R61, R77.reuse ;  /* 0x0000004dff3d723e */ /* 0x080fe200020004ff */
[----:B------:R-:W-:Y:S01]  /*7740*/  HADD2.F32 R60, -RZ, R57.H1_H1 ;  /* 0x30000039ff3c7230 */ /* 0x000fe20000004100 */
[----:B------:R-:W-:Y:S01]  /*7750*/  F2FP.F16.E5M2.UNPACK_B R63, R77.H1 ;  /* 0x0000004dff3f723e */ /* 0x000fe200030004ff */
[----:B------:R-:W-:Y:S01]  /*7760*/  HADD2.F32 R54, -RZ, R51.H1_H1 ;  /* 0x30000033ff367230 */ /* 0x000fe20000004100 */
[-C--:B------:R-:W-:Y:S01]  /*7770*/  F2FP.F16.E5M2.UNPACK_B R65, R78.reuse ;  /* 0x0000004eff41723e */ /* 0x080fe200020004ff */
[----:B------:R-:W-:Y:S01]  /*7780*/  HADD2.F32 R51, -RZ, R53.H0_H0 ;  /* 0x20000035ff337230 */ /* 0x000fe20000004100 */
[----:B------:R-:W-:Y:S01]  /*7790*/  F2FP.F16.E5M2.UNPACK_B R67, R78.H1 ;  /* 0x0000004eff43723e */ /* 0x000fe200030004ff */
[----:B------:R-:W-:Y:S01]  /*77a0*/  HADD2.F32 R64, -RZ, R61.H1_H1 ;  /* 0x3000003dff407230 */ /* 0x000fe20000004100 */
[----:B------:R-:W-:Y:S01]  /*77b0*/  ISETP.NE.AND P0, PT, R95, RZ, PT ;  /* 0x000000ff5f00720c */ /* 0x000fe20003f05270 */
[C---:B---3--:R-:W-:Y:S01]  /*77c0*/  FMUL R0, R38.reuse, R4 ;  /* 0x0000000426007220 */ /* 0x048fe20000400000 */
[C---:B------:R-:W-:Y:S01]  /*77d0*/  FMUL R2, R38.reuse, R5 ;  /* 0x0000000526027220 */ /* 0x040fe20000400000 */
[C---:B------:R-:W-:Y:S01]  /*77e0*/  FMUL R4, R38.reuse, R8 ;  /* 0x0000000826047220 */ /* 0x040fe20000400000 */
[C---:B------:R-:W-:Y:S01]  /*77f0*/  FMUL R5, R38.reuse, R9 ;  /* 0x0000000926057220 */ /* 0x040fe20000400000 */
[C---:B------:R-:W-:Y:S01]  /*7800*/  FFMA R0, R41.reuse, R40, R0 ;  /* 0x0000002829007223 */ /* 0x040fe20000000000 */
[C---:B------:R-:W-:Y:S01]  /*7810*/  FFMA R2, R41.reuse, R42, R2 ;  /* 0x0000002a29027223 */ /* 0x040fe20000000002 */
[C---:B------:R-:W-:Y:S01]  /*7820*/  FMUL R8, R38.reuse, R12 ;  /* 0x0000000c26087220 */ /* 0x040fe20000400000 */
[C---:B------:R-:W-:Y:S01]  /*7830*/  FMUL R9, R38.reuse, R13 ;  /* 0x0000000d26097220 */ /* 0x040fe20000400000 */
[C---:B------:R-:W-:Y:S01]  /*7840*/  FMUL R12, R38.reuse, R16 ;  /* 0x00000010260c7220 */ /* 0x040fe20000400000 */
[C---:B------:R-:W-:Y:S01]  /*7850*/  FMUL R13, R38.reuse, R17 ;  /* 0x00000011260d7220 */ /* 0x040fe20000400000 */
[C---:B------:R-:W-:Y:S01]  /*7860*/  FMUL R16, R38.reuse, R20 ;  /* 0x0000001426107220 */ /* 0x040fe20000400000 */
[C---:B------:R-:W-:Y:S01]  /*7870*/  FMUL R17, R38.reuse, R21 ;  /* 0x0000001526117220 */ /* 0x040fe20000400000 */
[C---:B------:R-:W-:Y:S01]  /*7880*/  FMUL R20, R38.reuse, R24 ;  /* 0x0000001826147220 */ /* 0x040fe20000400000 */
[C---:B------:R-:W-:Y:S01]  /*7890*/  FMUL R21, R38.reuse, R25 ;  /* 0x0000001926157220 */ /* 0x040fe20000400000 */
[----:B------:R-:W-:Y:S02]  /*78a0*/  HADD2.F32 R68, -RZ, R65.H1_H1 ;  /* 0x30000041ff447230 */ /* 0x000fe40000004100 */
[C---:B------:R-:W-:Y:S01]  /*78b0*/  FMUL R24, R38.reuse, R28 ;  /* 0x0000001c26187220 */ /* 0x040fe20000400000 */
[C---:B------:R-:W-:Y:S01]  /*78c0*/  FMUL R25, R38.reuse, R29 ;  /* 0x0000001d26197220 */ /* 0x040fe20000400000 */
[C---:B------:R-:W-:Y:S01]  /*78d0*/  FMUL R28, R38.reuse, R32 ;  /* 0x00000020261c7220 */ /* 0x040fe20000400000 */
[C---:B------:R-:W-:Y:S01]  /*78e0*/  FMUL R29, R38.reuse, R33 ;  /* 0x00000021261d7220 */ /* 0x040fe20000400000 */
[C---:B--2---:R-:W-:Y:S01]  /*78f0*/  FMUL R3, R38.reuse, R6 ;  /* 0x0000000626037220 */ /* 0x044fe20000400000 */
[C---:B------:R-:W-:Y:S01]  /*7900*/  FMUL R7, R38.reuse, R7 ;  /* 0x0000000726077220 */ /* 0x040fe20000400000 */
[C---:B------:R-:W-:Y:S01]  /*7910*/  FMUL R6, R38.reuse, R10 ;  /* 0x0000000a26067220 */ /* 0x040fe20000400000 */
[C---:B------:R-:W-:Y:S01]  /*7920*/  FMUL R11, R38.reuse, R11 ;  /* 0x0000000b260b7220 */ /* 0x040fe20000400000 */
[C---:B------:R-:W-:Y:S01]  /*7930*/  FFMA R3, R41.reuse, R44, R3 ;  /* 0x0000002c29037223 */ /* 0x040fe20000000003 */
[C---:B------:R-:W-:Y:S01]  /*7940*/  FFMA R7, R41.reuse, R46, R7 ;  /* 0x0000002e29077223 */ /* 0x040fe20000000007 */
[C---:B------:R-:W-:Y:S01]  /*7950*/  FFMA R4, R41.reuse, R43, R4 ;  /* 0x0000002b29047223 */ /* 0x040fe20000000004 */
[----:B------:R-:W-:Y:S01]  /*7960*/  F2FP.F16.E5M2.UNPACK_B R40, R79 ;  /* 0x0000004fff28723e */ /* 0x000fe200020004ff */
[C---:B------:R-:W-:Y:S01]  /*7970*/  FFMA R5, R41.reuse, R48, R5 ;  /* 0x0000003029057223 */ /* 0x040fe20000000005 */
[C---:B------:R-:W-:Y:S01]  /*7980*/  FFMA R6, R41.reuse, R45, R6 ;  /* 0x0000002d29067223 */ /* 0x040fe20000000006 */
[----:B------:R-:W-:Y:S01]  /*7990*/  F2FP.F16.E5M2.UNPACK_B R42, R79.H1 ;  /* 0x0000004fff2a723e */ /* 0x000fe200030004ff */
[C---:B------:R-:W-:Y:S01]  /*79a0*/  FFMA R11, R41.reuse, R50, R11 ;  /* 0x00000032290b7223 */ /* 0x040fe2000000000b */
[----:B------:R-:W-:Y:S01]  /*79b0*/  FFMA R8, R41, R47, R8 ;  /* 0x0000002f29087223 */ /* 0x000fe20000000008 */
[----:B------:R-:W-:Y:S01]  /*79c0*/  F2FP.SATFINITE.E5M2.F32.PACK_AB_MERGE_C R97, R7, R3, RZ ;  /* 0x000000030761723e */ /* 0x000fe200048060ff */
[C---:B------:R-:W-:Y:S01]  /*79d0*/  FFMA R9, R41.reuse, R52, R9 ;  /* 0x0000003429097223 */ /* 0x040fe20000000009 */
[----:B------:R-:W-:Y:S01]  /*79e0*/  FMUL R10, R38, R14 ;  /* 0x0000000e260a7220 */ /* 0x000fe20000400000 */
[----:B------:R-:W-:Y:S01]  /*79f0*/  LEA R109, R90, UR44, 0x3 ;  /* 0x0000002c5a6d7c11 */ /* 0x000fe2000f8e18ff */
[----:B------:R-:W-:Y:S01]  /*7a00*/  FMUL R15, R38, R15 ;  /* 0x0000000f260f7220 */ /* 0x000fe20000400000 */
[--C-:B------:R-:W-:Y:S01]  /*7a10*/  HADD2.F32 R53, -RZ, R55.reuse.H0_H0 ;  /* 0x20000037ff357230 */ /* 0x100fe20000004100 */
[----:B------:R-:W-:Y:S01]  /*7a20*/  F2FP.SATFINITE.E5M2.F32.PACK_AB_MERGE_C R96, R2, R0, R97 ;  /* 0x000000000260723e */ /* 0x000fe20004806061 */
[----:B------:R-:W-:Y:S01]  /*7a30*/  FFMA R10, R41, R49, R10 ;  /* 0x00000031290a7223 */ /* 0x000fe2000000000a */
[----:B------:R-:W-:Y:S01]  /*7a40*/  F2FP.SATFINITE.E5M2.F32.PACK_AB_MERGE_C R97, R11, R6, RZ ;  /* 0x000000060b61723e */ /* 0x000fe200048060ff */
[C---:B------:R-:W-:Y:S01]  /*7a50*/  FFMA R15, R41.reuse, R54, R15 ;  /* 0x00000036290f7223 */ /* 0x040fe2000000000f */
[C---:B------:R-:W-:Y:S01]  /*7a60*/  FFMA R12, R41.reuse, R51, R12 ;  /* 0x00000033290c7223 */ /* 0x040fe2000000000c */
[----:B------:R-:W-:Y:S01]  /*7a70*/  FFMA R13, R41, R56, R13 ;  /* 0x00000038290d7223 */ /* 0x000fe2000000000d */
[----:B------:R-:W-:Y:S01]  /*7a80*/  F2FP.SATFINITE.E5M2.F32.PACK_AB_MERGE_C R97, R5, R4, R97 ;  /* 0x000000040561723e */ /* 0x000fe20004806061 */
[----:B------:R-:W-:Y:S01]  /*7a90*/  HADD2.F32 R58, -RZ, R55.H1_H1 ;  /* 0x30000037ff3a7230 */ /* 0x000fe20000004100 */
[----:B------:R-:W-:Y:S01]  /*7aa0*/  F2FP.SATFINITE.E5M2.F32.PACK_AB_MERGE_C R98, R15, R10, RZ ;  /* 0x0000000a0f62723e */ /* 0x000fe200048060ff */
[----:B------:R-:W-:Y:S02]  /*7ab0*/  HADD2.F32 R55, -RZ, R57.H0_H0 ;  /* 0x20000039ff377230 */ /* 0x000fe40000004100 */
[C---:B------:R-:W-:Y:S01]  /*7ac0*/  FMUL R14, R38.reuse, R18 ;  /* 0x00000012260e7220 */ /* 0x040fe20000400000 */
[C---:B------:R-:W-:Y:S01]  /*7ad0*/  FMUL R19, R38.reuse, R19 ;  /* 0x0000001326137220 */ /* 0x040fe20000400000 */
[--C-:B------:R-:W-:Y:S02]  /*7ae0*/  HADD2.F32 R57, -RZ, R59.reuse.H0_H0 ;  /* 0x2000003bff397230 */ /* 0x100fe40000004100 */
[C---:B------:R-:W-:Y:S01]  /*7af0*/  FMUL R18, R38.reuse, R22 ;  /* 0x0000001626127220 */ /* 0x040fe20000400000 */
[C---:B------:R-:W-:Y:S01]  /*7b00*/  FFMA R14, R41.reuse, R53, R14 ;  /* 0x00000035290e7223 */ /* 0x040fe2000000000e */
[----:B------:R-:W-:Y:S02]  /*7b10*/  HADD2.F32 R62, -RZ, R59.H1_H1 ;  /* 0x3000003bff3e7230 */ /* 0x000fe40000004100 */
[C---:B------:R-:W-:Y:S01]  /*7b20*/  FFMA R19, R41.reuse, R58, R19 ;  /* 0x0000003a29137223 */ /* 0x040fe20000000013 */
[----:B------:R-:W-:Y:S02]  /*7b30*/  HADD2.F32 R59, -RZ, R61.H0_H0 ;  /* 0x2000003dff3b7230 */ /* 0x000fe40000004100 */
[C---:B------:R-:W-:Y:S01]  /*7b40*/  FMUL R23, R38.reuse, R23 ;  /* 0x0000001726177220 */ /* 0x040fe20000400000 */
[C---:B------:R-:W-:Y:S01]  /*7b50*/  FFMA R16, R41.reuse, R55, R16 ;  /* 0x0000003729107223 */ /* 0x040fe20000000010 */
[C---:B------:R-:W-:Y:S01]  /*7b60*/  FFMA R17, R41.reuse, R60, R17 ;  /* 0x0000003c29117223 */ /* 0x040fe20000000011 */
[--C-:B------:R-:W-:Y:S02]  /*7b70*/  HADD2.F32 R61, -RZ, R63.reuse.H0_H0 ;  /* 0x2000003fff3d7230 */ /* 0x100fe40000004100 */
[C---:B------:R-:W-:Y:S01]  /*7b80*/  FFMA R18, R41.reuse, R57, R18 ;  /* 0x0000003929127223 */ /* 0x040fe20000000012 */
[----:B------:R-:W-:Y:S02]  /*7b90*/  HADD2.F32 R66, -RZ, R63.H1_H1 ;  /* 0x3000003fff427230 */ /* 0x000fe40000004100 */
[C---:B------:R-:W-:Y:S01]  /*7ba0*/  FMUL R22, R38.reuse, R26 ;  /* 0x0000001a26167220 */ /* 0x040fe20000400000 */
[----:B------:R-:W-:Y:S02]  /*7bb0*/  HADD2.F32 R63, -RZ, R65.H0_H0 ;  /* 0x20000041ff3f7230 */ /* 0x000fe40000004100 */
[C---:B------:R-:W-:Y:S01]  /*7bc0*/  FFMA R23, R41.reuse, R62, R23 ;  /* 0x0000003e29177223 */ /* 0x040fe20000000017 */
[C---:B------:R-:W-:Y:S01]  /*7bd0*/  FMUL R27, R38.reuse, R27 ;  /* 0x0000001b261b7220 */ /* 0x040fe20000400000 */
[C---:B------:R-:W-:Y:S01]  /*7be0*/  FFMA R20, R41.reuse, R59, R20 ;  /* 0x0000003b29147223 */ /* 0x040fe20000000014 */
[C---:B------:R-:W-:Y:S01]  /*7bf0*/  FFMA R21, R41.reuse, R64, R21 ;  /* 0x0000004029157223 */ /* 0x040fe20000000015 */
[--C-:B------:R-:W-:Y:S02]  /*7c00*/  HADD2.F32 R65, -RZ, R67.reuse.H0_H0 ;  /* 0x20000043ff417230 */ /* 0x100fe40000004100 */
[C---:B------:R-:W-:Y:S01]  /*7c10*/  FFMA R22, R41.reuse, R61, R22 ;  /* 0x0000003d29167223 */ /* 0x040fe20000000016 */
[----:B------:R-:W-:Y:S02]  /*7c20*/  HADD2.F32 R70, -RZ, R67.H1_H1 ;  /* 0x30000043ff467230 */ /* 0x000fe40000004100 */
[C---:B------:R-:W-:Y:S01]  /*7c30*/  FMUL R26, R38.reuse, R30 ;  /* 0x0000001e261a7220 */ /* 0x040fe20000400000 */
[--C-:B------:R-:W-:Y:S02]  /*7c40*/  HADD2.F32 R67, -RZ, R40.reuse.H0_H0 ;  /* 0x20000028ff437230 */ /* 0x100fe40000004100 */
[C---:B------:R-:W-:Y:S01]  /*7c50*/  FFMA R27, R41.reuse, R66, R27 ;  /* 0x00000042291b7223 */ /* 0x040fe2000000001b */
[C---:B------:R-:W-:Y:S01]  /*7c60*/  FMUL R31, R38.reuse, R31 ;  /* 0x0000001f261f7220 */ /* 0x040fe20000400000 */
[C---:B------:R-:W-:Y:S01]  /*7c70*/  FFMA R24, R41.reuse, R63, R24 ;  /* 0x0000003f29187223 */ /* 0x040fe20000000018 */
[----:B------:R-:W-:Y:S02]  /*7c80*/  HADD2.F32 R40, -RZ, R40.H1_H1 ;  /* 0x30000028ff287230 */ /* 0x000fe40000004100 */
[C---:B------:R-:W-:Y:S01]  /*7c90*/  FFMA R25, R41.reuse, R68, R25 ;  /* 0x0000004429197223 */ /* 0x040fe20000000019 */
[--C-:B------:R-:W-:Y:S02]  /*7ca0*/  HADD2.F32 R69, -RZ, R42.reuse.H0_H0 ;  /* 0x2000002aff457230 */ /* 0x100fe40000004100 */
[C---:B------:R-:W-:Y:S01]  /*7cb0*/  FFMA R26, R41.reuse, R65, R26 ;  /* 0x00000041291a7223 */ /* 0x040fe2000000001a */
[----:B------:R-:W-:Y:S02]  /*7cc0*/  HADD2.F32 R42, -RZ, R42.H1_H1 ;  /* 0x3000002aff2a7230 */ /* 0x000fe40000004100 */
[C---:B------:R-:W-:Y:S01]  /*7cd0*/  FMUL R30, R38.reuse, R34 ;  /* 0x00000022261e7220 */ /* 0x040fe20000400000 */
[----:B------:R-:W-:Y:S01]  /*7ce0*/  FFMA R31, R41, R70, R31 ;  /* 0x00000046291f7223 */ /* 0x000fe2000000001f */
[----:B------:R-:W-:Y:S01]  /*7cf0*/  FMUL R35, R38, R35 ;  /* 0x0000002326237220 */ /* 0x000fe20000400000 */
[----:B------:R-:W-:Y:S01]  /*7d00*/  F2FP.SATFINITE.E5M2.F32.PACK_AB_MERGE_C R99, R19, R14, RZ ;  /* 0x0000000e1363723e */ /* 0x000fe200048060ff */
[C---:B------:R-:W-:Y:S01]  /*7d10*/  FFMA R28, R41.reuse, R67, R28 ;  /* 0x00000043291c7223 */ /* 0x040fe2000000001c */
[C---:B------:R-:W-:Y:S01]  /*7d20*/  FFMA R29, R41.reuse, R40, R29 ;  /* 0x00000028291d7223 */ /* 0x040fe2000000001d */
[C---:B------:R-:W-:Y:S01]  /*7d30*/  FFMA R30, R41.reuse, R69, R30 ;  /* 0x00000045291e7223 */ /* 0x040fe2000000001e */
[----:B------:R-:W-:Y:S01]  /*7d40*/  FFMA R35, R41, R42, R35 ;  /* 0x0000002a29237223 */ /* 0x000fe20000000023 */
[----:B------:R-:W-:Y:S02]  /*7d50*/  F2FP.SATFINITE.E5M2.F32.PACK_AB_MERGE_C R98, R9, R8, R98 ;  /* 0x000000080962723e */ /* 0x000fe40004806062 */
[----:B------:R-:W-:Y:S02]  /*7d60*/  F2FP.SATFINITE.E5M2.F32.PACK_AB_MERGE_C R99, R13, R12, R99 ;  /* 0x0000000c0d63723e */ /* 0x000fe40004806063 */
[----:B------:R-:W-:Y:S02]  /*7d70*/  F2FP.SATFINITE.E5M2.F32.PACK_AB_MERGE_C R104, R23, R18, RZ ;  /* 0x000000121768723e */ /* 0x000fe400048060ff */
[----:B------:R-:W-:Y:S01]  /*7d80*/  F2FP.SATFINITE.E5M2.F32.PACK_AB_MERGE_C R105, R27, R22, RZ ;  /* 0x000000161b69723e */ /* 0x000fe200048060ff */
[----:B------:R1:W-:Y:S01]  /*7d90*/  STS.128 [R71+UR44+0x2400], R96 ;  /* 0x0024006047007988 */ /* 0x0003e20008000c2c */
[----:B------:R-:W-:Y:S02]  /*7da0*/  F2FP.SATFINITE.E5M2.F32.PACK_AB_MERGE_C R110, R31, R26, RZ ;  /* 0x0000001a1f6e723e */ /* 0x000fe400048060ff */
[----:B------:R-:W-:Y:S02]  /*7db0*/  F2FP.SATFINITE.E5M2.F32.PACK_AB_MERGE_C R111, R35, R30, RZ ;  /* 0x0000001e236f723e */ /* 0x000fe400048060ff */
[----:B------:R-:W-:Y:S02]  /*7dc0*/  F2FP.SATFINITE.E5M2.F32.PACK_AB_MERGE_C R104, R17, R16, R104 ;  /* 0x000000101168723e */ /* 0x000fe40004806068 */
[----:B------:R-:W-:Y:S02]  /*7dd0*/  F2FP.SATFINITE.E5M2.F32.PACK_AB_MERGE_C R105, R21, R20, R105 ;  /* 0x000000141569723e */ /* 0x000fe40004806069 */
[----:B------:R-:W-:Y:S02]  /*7de0*/  F2FP.SATFINITE.E5M2.F32.PACK_AB_MERGE_C R106, R25, R24, R110 ;  /* 0x00000018196a723e */ /* 0x000fe4000480606e */
[----:B------:R-:W-:Y:S02]  /*7df0*/  F2FP.SATFINITE.E5M2.F32.PACK_AB_MERGE_C R107, R29, R28, R111 ;  /* 0x0000001c1d6b723e */ /* 0x000fe4000480606f */
[----:B------:R-:W-:Y:S03]  /*7e00*/  @P6 SHF.L.U32 R110, R89, 0x1f, RZ ;  /* 0x0000001f596e6819 */ /* 0x000fe600000006ff */
[----:B------:R1:W-:Y:S01]  /*7e10*/  STS.128 [R101+0x2410], R104 ;  /* 0x0024106865007388 */ /* 0x0003e20000000c00 */
[----:B------:R-:W-:Y:S01]  /*7e20*/  @!PT LDS RZ, [RZ] ;  /* 0x00000000fffff984 */ /* 0x000fe20000000800 */
[----:B------:R-:W-:Y:S01]  /*7e30*/  @!PT LDS RZ, [RZ] ;  /* 0x00000000fffff984 */ /* 0x000fe20000000800 */
[----:B------:R-:W-:Y:S01]  /*7e40*/  @!PT LDS RZ, [RZ] ;  /* 0x00000000fffff984 */ /* 0x000fe20000000800 */
[----:B------:R-:W-:Y:S01]  /*7e50*/  @!PT LDS RZ, [RZ] ;  /* 0x00000000fffff984 */ /* 0x000fe20000000800 */
[----:B------:R2:W-:Y:S07]  /*7e60*/  MEMBAR.ALL.CTA ;  /* 0x0000000000007992 */ /* 0x0005ee0000008000 */
[----:B--2---:R-:W2:Y:S02]  /*7e70*/  FENCE.VIEW.ASYNC.S ;  /* 0x00000000000073c6 */ /* 0x004ea40000000000 */
[----:B--2---:R-:W-:Y:S06]  /*7e80*/  BAR.SYNC.DEFER_BLOCKING 0x1, 0x80 ;  /* 0x0042000000007b1d */ /* 0x004fec0000010000 */
[----:B------:R-:W-:Y:S05]  /*7e90*/  @P0 BRA `(.L_x_133) ;  /* 0x0000000000280947 */ /* 0x000fea0003800000 */
[----:B------:R-:W2:Y:S01]  /*7ea0*/  LDCU.64 UR6, c[0x0][0x348] ;  /* 0x00006900ff0677ac */ /* 0x000ea20008000a00 */
[----:B------:R-:W-:Y:S01]  /*7eb0*/  UIADD3 UR4, UPT, UPT, UR44, 0x2400, URZ ;  /* 0x000024002c047890 */ /* 0x000fe2000fffe0ff */
[----:B------:R-:W-:Y:S05]  /*7ec0*/  UMOV UR51, UR36 ;  /* 0x0000002400337c82 */ /* 0x000fea0008000000 */
[----:B------:R-:W-:Y:S04]  /*7ed0*/  MOV R94, UR4 ;  /* 0x00000004005e7c02 */ /* 0x000fe80008000f00 */
[----:B------:R-:W-:Y:S01]  /*7ee0*/  R2UR UR48, R94 ;  /* 0x000000005e3072ca */ /* 0x000fe200000e0000 */
[----:B--2---:R-:W-:Y:S04]  /*7ef0*/  UIADD3 UR4, UP0, UPT, UR6, 0x680, URZ ;  /* 0x0000068006047890 */ /* 0x004fe8000ff1e0ff */
[----:B------:R-:W-:Y:S09]  /*7f00*/  UIADD3.X UR5, UPT, UPT, URZ, UR7, URZ, UP0, !UPT ;  /* 0x00000007ff057290 */ /* 0x000ff200087fe4ff */
[----:B------:R2:W-:Y:S01]  /*7f10*/  UTMASTG.3D [UR48], [UR4] ;  /* 0x00000030040073b5 */ /* 0x0005e20008010000 */
[----:B------:R0:W-:Y:S01]  /*7f20*/  UTMACMDFLUSH ;  /* 0x00000000000079b7 */ /* 0x0001e20000000000 */
[----:B--2---:R-:W-:Y:S04]  /*7f30*/  DEPBAR.LE SB0, 0x1 ;  /* 0x000080400000791a */ /* 0x004fe80000000000 */
.L_x_133:
[----:B------:R-:W-:Y:S05]  /*7f40*/  BSYNC.RECONVERGENT B0 ;  /* 0x0000000000007941 */ /* 0x000fea0003800200 */
.L_x_132:
[----:B------:R-:W-:Y:S06]  /*7f50*/  BAR.SYNC.DEFER_BLOCKING 0x1, 0x80 ;  /* 0x0042000000007b1d */ /* 0x000fec0000010000 */
[----:B------:R-:W2:Y:S01]  /*7f60*/  @P6 SYNCS.PHASECHK.TRANS64.TRYWAIT P0, [R109+URZ+0x220], R110 ;  /* 0x0002206e6d0065a7 */ /* 0x000ea200080011ff */
[----:B------:R-:W-:Y:S01]  /*7f70*/  BSSY B1, `(.L_x_134) ;  /* 0x0000020000017945 */ /* 0x000fe20003800000 */
[----:B--2---:R-:W-:Y:S03]  /*7f80*/  @P6 SEL R102, RZ, 0x1, !P0 ;  /* 0x00000001ff666807 */ /* 0x004fe60004000000 */
[----:B------:R-:W-:Y:S05]  /*7f90*/  @!P6 BRA `(.L_x_135) ;  /* 0x000000000074e947 */ /* 0x000fea0003800000 */
[----:B------:R-:W-:Y:S01]  /*7fa0*/  ISETP.NE.AND P1, PT, R103, RZ, PT ;  /* 0x000000ff6700720c */ /* 0x000fe20003f25270 */
[----:B------:R-:W2:Y:S01]  /*7fb0*/  S2R R0, SR_CgaCtaId ;  /* 0x0000000000007919 */ /* 0x000ea20000008800 */
[----:B------:R-:W-:Y:S01]  /*7fc0*/  ISETP.NE.AND P0, PT, R102, RZ, PT ;  /* 0x000000ff6600720c */ /* 0x000fe20003f05270 */
[----:B------:R-:W-:Y:S10]  /*7fd0*/  BSSY B0, `(.L_x_136) ;  /* 0x0000008000007945 */ /* 0x000ff40003800000 */
[----:B------:R-:W-:Y:S05]  /*7fe0*/  @P1 IMAD R2, R90, 0x1000, R71 ;  /* 0x000010005a021824 */ /* 0x000fea00078e0247 */
[----:B------:R-:W-:Y:S05]  /*7ff0*/  @P1 IADD3 R3, PT, PT, R2, UR44, RZ ;  /* 0x0000002c02031c10 */ /* 0x000fea000fffe0ff */
[----:B------:R-:W-:Y:S01]  /*8000*/  @P1 IMAD.IADD R3, R3, 0x1, R108 ;  /* 0x0000000103031824 */ /* 0x000fe200078e026c */
[----:B------:R-:W-:Y:S06]  /*8010*/  @P0 BRA `(.L_x_137) ;  /* 0x00000000000c0947 */ /* 0x000fec0003800000 */
[----:B------:R-:W-:Y:S04]  /*8020*/  SHF.L.U32 R4, R89, 0x1f, RZ ;  /* 0x0000001f59047819 */ /* 0x000fe800000006ff */
[----:B------:R-:W3:Y:S02]  /*8030*/  SYNCS.PHASECHK.TRANS64.TRYWAIT P0, [R109+URZ+0x220], R4 ;  /* 0x000220046d0075a7 */ /* 0x000ee400080011ff */
[----:B---3--:R-:W-:Y:S05]  /*8040*/  @!P0 BRA `(.L_x_138) ;  /* 0x0000002000808947 */ /* 0x008fea0003800000 */
.L_x_137:
[----:B------:R-:W-:Y:S05]  /*8050*/  BSYNC B0 ;  /* 0x0000000000007941 */ /* 0x000fea0003800000 */
.L_x_136:
[----:B------:R-:W-:Y:S01]  /*8060*/  ISETP.NE.AND P0, PT, R103, RZ, PT ;  /* 0x000000ff6700720c */ /* 0x000fe20003f05270 */
[----:B---3--:R-:W-:Y:S02]  /*8070*/  VIADD R109, R109, 0x230 ;  /* 0x000002306d6d7836 */ /* 0x008fe40000000000 */
[----:B------:R-:W-:Y:S03]  /*8080*/  VIADD R90, R90, 0x1 ;  /* 0x000000015a5a7836 */ /* 0x000fe60000000000 */
[----:B--2---:R-:W-:Y:S07]  /*8090*/  PRMT R0, R0, 0x654, R109 ;  /* 0x0000065400007816 */ /* 0x004fee000000006d */
[----:B------:R2:W3:Y:S04]  /*80a0*/  @P0 LDS.128 R72, [R2+UR44+0x400] ;  /* 0x0004002c02480984 */ /* 0x0004e80008000c00 */
[----:B------:R2:W4:Y:S01]  /*80b0*/  @P0 LDS.128 R76, [R3+0x410] ;  /* 0x00041000034c0984 */ /* 0x0005220000000c00 */
        /* <DEDUP_REMOVED lines=10> */
[----:B--23--:R-:W-:Y:S02]  /*8160*/  LOP3.LUT R89, R89, R0, RZ, 0x3c, !PT ;  /* 0x0000000059597212 */ /* 0x00cfe400078e3cff */
.L_x_135:
[----:B------:R-:W-:Y:S05]  /*8170*/  BSYNC B1 ;  /* 0x0000000000017941 */ /* 0x000fea0003800000 */
.L_x_134:
[----:B------:R-:W-:Y:S05]  /*8180*/  VIADD R0, R39, 0x40 ;  /* 0x0000004027007836 */ /* 0x000fea0000000000 */
[----:B------:R-:W-:Y:S04]  /*8190*/  SHF.R.U32.HI R0, RZ, 0x15, R0 ;  /* 0x00000015ff007819 */ /* 0x000fe80000011600 */
[----:B------:R-:W-:Y:S11]  /*81a0*/  LOP3.LUT P0, RZ, R0, 0x3, R85, 0x48, !PT ;  /* 0x0000000300ff7812 */ /* 0x000ff60007804855 */
[----:B------:R-:W-:Y:S02]  /*81b0*/  @!UPT UIADD3 URZ, UPT, UPT, URZ, URZ, URZ ;  /* 0x000000fffffff290 */ /* 0x000fe4000fffe0ff */
[----:B------:R-:W-:Y:S05]  /*81c0*/  @!P0 BRA `(.L_x_139) ;  /* 0x0000000000408947 */ /* 0x000fea0003800000 */
[----:B------:R-:W2:Y:S01]  /*81d0*/  LDCU.64 UR8, c[0x4][0x70] ;  /* 0x01000e00ff0877ac */ /* 0x000ea20008000a00 */
[----:B------:R-:W-:Y:S01]  /*81e0*/  MOV R3, 0x0 ;  /* 0x0000000000037802 */ /* 0x000fe20000000f00 */
[----:B------:R-:W-:Y:S02]  /*81f0*/  HFMA2 R12, -RZ, RZ, 0, 5.9604644775390625e-08 ;  /* 0x00000001ff0c7431 */ /* 0x000fe400000001ff */
[----:B------:R-:W-:Y:S02]  /*8200*/  IMAD.MOV.U32 R8, RZ, RZ, 0x192 ;  /* 0x00000192ff087424 */ /* 0x000fe400078e00ff */
[----:B------:R-:W-:Y:S01]  /*8210*/  IMAD.MOV.U32 R13, RZ, RZ, RZ ;  /* 0x000000ffff0d7224 */ /* 0x000fe200078e00ff */
[----:B------:R-:W3:Y:S01]  /*8220*/  LDCU.64 UR6, c[0x4][0x78] ;  /* 0x01000f00ff0677ac */ /* 0x000ee20008000a00 */
[----:B------:R-:W1:Y:S01]  /*8230*/  LDC.64 R2, c[0x4][R3] ;  /* 0x0100000003027b82 */ /* 0x000e620000000a00 */
[----:B------:R-:W5:Y:S01]  /*8240*/  LDCU.64 UR4, c[0x4][0x10] ;  /* 0x01000200ff0477ac */ /* 0x000f620008000a00 */
[----:B--2---:R-:W-:Y:S01]  /*8250*/  MOV R5, UR9 ;  /* 0x0000000900057c02 */ /* 0x004fe20008000f00 */
[----:B------:R-:W-:Y:S01]  /*8260*/  IMAD.U32 R4, RZ, RZ, UR8 ;  /* 0x00000008ff047e24 */ /* 0x000fe2000f8e00ff */
[----:B---3--:R-:W-:Y:S01]  /*8270*/  MOV R7, UR7 ;  /* 0x0000000700077c02 */ /* 0x008fe20008000f00 */
[----:B------:R-:W-:Y:S01]  /*8280*/  IMAD.U32 R6, RZ, RZ, UR6 ;  /* 0x00000006ff067e24 */ /* 0x000fe2000f8e00ff */
[----:B-----5:R-:W-:Y:S01]  /*8290*/  MOV R11, UR5 ;  /* 0x00000005000b7c02 */ /* 0x020fe20008000f00 */
[----:B------:R-:W-:Y:S02]  /*82a0*/  IMAD.U32 R10, RZ, RZ, UR4 ;  /* 0x00000004ff0a7e24 */ /* 0x000fe4000f8e00ff */
[----:B------:R-:W-:Y:S07]  /*82b0*/  LEPC R20, `(.L_x_139) ;  /* 0x000000001014794e */ /* 0x000fee0000000000 */
[----:B-1--4-:R-:W-:Y:S05]  /*82c0*/  CALL.ABS.NOINC R2 ;  /* 0x0000000002007343 */ /* 0x012fea0003c00000 */
.L_x_139:
[----:B------:R-:W-:Y:S01]  /*82d0*/  ISETP.NE.AND P0, PT, R95, RZ, PT ;  /* 0x000000ff5f00720c */ /* 0x000fe20003f05270 */
[----:B------:R-:W-:Y:S05]  /*82e0*/  WARPSYNC.ALL ;  /* 0x0000000000007948 */ /* 0x000fea0003800000 */
[----:B------:R-:W-:Y:S01]  /*82f0*/  R2UR UR4, R39 ;  /* 0x00000000270472ca */ /* 0x000fe200000e0000 */
[----:B------:R-:W2:Y:S01]  /*8300*/  S2UR UR6, SR_CgaCtaId ;  /* 0x00000000000679c3 */ /* 0x000ea20000008800 */
[-C--:B------:R-:W-:Y:S01]  /*8310*/  F2FP.F16.E5M2.UNPACK_B R42, R72.reuse ;  /* 0x00000048ff2a723e */ /* 0x080fe200020004ff */
[----:B------:R-:W-:Y:S01]  /*8320*/  BSSY.RECONVERGENT B0, `(.L_x_140) ;  /* 0x000009c000007945 */ /* 0x000fe20003800200 */
[----:B------:R-:W-:Y:S02]  /*8330*/  F2FP.F16.E5M2.UNPACK_B R72, R72.H1 ;  /* 0x00000048ff48723e */ /* 0x000fe400030004ff */
[-C--:B------:R-:W-:Y:S01]  /*8340*/  F2FP.F16.E5M2.UNPACK_B R46, R73.reuse ;  /* 0x00000049ff2e723e */ /* 0x080fe200020004ff */
[--C-:B------:R-:W-:Y:S01]  /*8350*/  HADD2.F32 R40, -RZ, R42.reuse.H0_H0 ;  /* 0x2000002aff287230 */ /* 0x100fe20000004100 */
[----:B------:R-:W-:Y:S01]  /*8360*/  F2FP.F16.E5M2.UNPACK_B R73, R73.H1 ;  /* 0x00000049ff49723e */ /* 0x000fe200030004ff */
[----:B------:R-:W-:Y:S01]  /*8370*/  HADD2.F32 R42, -RZ, R42.H1_H1 ;  /* 0x3000002aff2a7230 */ /* 0x000fe20000004100 */
[-C--:B------:R-:W-:Y:S01]  /*8380*/  F2FP.F16.E5M2.UNPACK_B R50, R74.reuse ;  /* 0x0000004aff32723e */ /* 0x080fe200020004ff */
[----:B------:R-:W-:Y:S01]  /*8390*/  HADD2.F32 R43, -RZ, R72.H0_H0 ;  /* 0x20000048ff2b7230 */ /* 0x000fe20000004100 */
[----:B------:R-:W-:Y:S01]  /*83a0*/  F2FP.F16.E5M2.UNPACK_B R74, R74.H1 ;  /* 0x0000004aff4a723e */ /* 0x000fe200030004ff */
[----:B------:R-:W-:Y:S01]  /*83b0*/  LDTM.16dp32bit_t0_t15.x32 R4, tmem[UR4+0x40] ;  /* 0x00004004000479ee */ /* 0x000fe20008a80000 */
[----:B------:R-:W3:Y:S01]  /*83c0*/  LDTM.16dp32bit_t16_t31.x32 R4, tmem[UR4+0x60] ;  /* 0x00006004000479ee */ /* 0x000ee20008aa0000 */
[----:B------:R-:W-:Y:S01]  /*83d0*/  NOP ;  /* 0x0000000000007918 */ /* 0x000fe20000000000 */
[--C-:B------:R-:W-:Y:S01]  /*83e0*/  HADD2.F32 R45, -RZ, R46.reuse.H0_H0 ;  /* 0x2000002eff2d7230 */ /* 0x100fe20000004100 */
[----:B------:R-:W-:Y:S01]  /*83f0*/  R2UR UR5, R100 ;  /* 0x00000000640572ca */ /* 0x000fe200000e0000 */
[----:B------:R-:W-:Y:S01]  /*8400*/  HADD2.F32 R46, -RZ, R46.H1_H1 ;  /* 0x3000002eff2e7230 */ /* 0x000fe20000004100 */
[----:B------:R-:W-:Y:S01]  /*8410*/  F2FP.F16.E5M2.UNPACK_B R54, R75 ;  /* 0x0000004bff36723e */ /* 0x000fe200020004ff */
[--C-:B------:R-:W-:Y:S01]  /*8420*/  HADD2.F32 R49, -RZ, R50.reuse.H0_H0 ;  /* 0x20000032ff317230 */ /* 0x100fe20000004100 */
[----:B----4-:R-:W-:Y:S01]  /*8430*/  F2FP.F16.E5M2.UNPACK_B R58, R76 ;  /* 0x0000004cff3a723e */ /* 0x010fe200020004ff */
[----:B------:R-:W-:Y:S01]  /*8440*/  HADD2.F32 R50, -RZ, R50.H1_H1 ;  /* 0x30000032ff327230 */ /* 0x000fe20000004100 */
[----:B------:R-:W-:Y:S01]  /*8450*/  F2FP.F16.E5M2.UNPACK_B R62, R77 ;  /* 0x0000004dff3e723e */ /* 0x000fe200020004ff */
[--C-:B------:R-:W-:Y:S01]  /*8460*/  HADD2.F32 R53, -RZ, R54.reuse.H0_H0 ;  /* 0x20000036ff357230 */ /* 0x100fe20000004100 */
[----:B------:R-:W-:Y:S01]  /*8470*/  F2FP.F16.E5M2.UNPACK_B R66, R78 ;  /* 0x0000004eff42723e */ /* 0x000fe200020004ff */
[----:B------:R-:W-:Y:S01]  /*8480*/  HADD2.F32 R54, -RZ, R54.H1_H1 ;  /* 0x30000036ff367230 */ /* 0x000fe20000004100 */
[----:B------:R-:W-:Y:S01]  /*8490*/  F2FP.F16.E5M2.UNPACK_B R69, R79 ;  /* 0x0000004fff45723e */ /* 0x000fe200020004ff */
[--C-:B------:R-:W-:Y:S01]  /*84a0*/  HADD2.F32 R57, -RZ, R58.reuse.H0_H0 ;  /* 0x2000003aff397230 */ /* 0x100fe20000004100 */
[----:B------:R-:W-:Y:S01]  /*84b0*/  F2FP.F16.E5M2.UNPACK_B R75, R75.H1 ;  /* 0x0000004bff4b723e */ /* 0x000fe200030004ff */
[----:B------:R-:W-:Y:S01]  /*84c0*/  UIADD3 UR4, UPT, UPT, UR5, 0x290, URZ ;  /* 0x0000029005047890 */ /* 0x000fe2000fffe0ff */
[----:B------:R-:W-:Y:S01]  /*84d0*/  HADD2.F32 R59, -RZ, R58.H1_H1 ;  /* 0x3000003aff3b7230 */ /* 0x000fe20000004100 */
[----:B------:R-:W-:Y:S01]  /*84e0*/  F2FP.F16.E5M2.UNPACK_B R76, R76.H1 ;  /* 0x0000004cff4c723e */ /* 0x000fe200030004ff */
[--C-:B------:R-:W-:Y:S01]  /*84f0*/  HADD2.F32 R61, -RZ, R62.reuse.H0_H0 ;  /* 0x2000003eff3d7230 */ /* 0x100fe20000004100 */
[----:B------:R-:W-:Y:S01]  /*8500*/  F2FP.F16.E5M2.UNPACK_B R77, R77.H1 ;  /* 0x0000004dff4d723e */ /* 0x000fe200030004ff */
[----:B------:R-:W-:Y:S01]  /*8510*/  HADD2.F32 R62, -RZ, R62.H1_H1 ;  /* 0x3000003eff3e7230 */ /* 0x000fe20000004100 */
[----:B------:R-:W-:Y:S01]  /*8520*/  F2FP.F16.E5M2.UNPACK_B R78, R78.H1 ;  /* 0x0000004eff4e723e */ /* 0x000fe200030004ff */
[--C-:B------:R-:W-:Y:S01]  /*8530*/  HADD2.F32 R65, -RZ, R66.reuse.H0_H0 ;  /* 0x20000042ff417230 */ /* 0x100fe20000004100 */
[----:B--2---:R-:W-:Y:S01]  /*8540*/  UPRMT UR4, UR6, 0x654, UR4 ;  /* 0x0000065406047896 */ /* 0x004fe20008000004 */
        /* <DEDUP_REMOVED lines=8> */
[----:B------:R-:W-:Y:S01]  /*85d0*/  SYNCS.ARRIVE.TRANS64.RED.A1T0 RZ, [UR4], RZ ;  /* 0x000000ffffff79a7 */ /* 0x000fe20008100404 */
        /* <DEDUP_REMOVED lines=15> */
[--C-:B------:R-:W-:Y:S02]  /*86d0*/  HADD2.F32 R47, -RZ, R73.reuse.H0_H0 ;  /* 0x20000049ff2f7230 */ /* 0x100fe40000004100 */
[C---:B------:R-:W-:Y:S01]  /*86e0*/  FMUL R10, R38.reuse, R10 ;  /* 0x0000000a260a7220 */ /* 0x040fe20000400000 */
[C---:B------:R-:W-:Y:S01]  /*86f0*/  FFMA R6, R41.reuse, R43, R6 ;  /* 0x0000002b29067223 */ /* 0x040fe20000000006 */
[----:B------:R-:W-:Y:S02]  /*8700*/  HADD2.F32 R48, -RZ, R73.H1_H1 ;  /* 0x30000049ff307230 */ /* 0x000fe40000004100 */
[C---:B------:R-:W-:Y:S01]  /*8710*/  FFMA R7, R41.reuse, R44, R7 ;  /* 0x0000002c29077223 */ /* 0x040fe20000000007 */
[C---:B------:R-:W-:Y:S01]  /*8720*/  FFMA R8, R41.reuse, R45, R8 ;  /* 0x0000002d29087223 */ /* 0x040fe20000000008 */
[C---:B------:R-:W-:Y:S01]  /*8730*/  FFMA R9, R41.reuse, R46, R9 ;  /* 0x0000002e29097223 */ /* 0x040fe20000000009 */
[----:B------:R-:W-:Y:S01]  /*8740*/  FFMA R10, R41, R47, R10 ;  /* 0x0000002f290a7223 */ /* 0x000fe2000000000a */
[----:B------:R-:W-:Y:S01]  /*8750*/  HADD2.F32 R43, -RZ, R69.H0_H0 ;  /* 0x20000045ff2b7230 */ /* 0x000fe20000004100 */
[----:B-1----:R-:W-:Y:S01]  /*8760*/  F2FP.SATFINITE.E5M2.F32.PACK_AB_MERGE_C R96, R7, R6, RZ ;  /* 0x000000060760723e */ /* 0x002fe200048060ff */
[C---:B------:R-:W-:Y:S01]  /*8770*/  FMUL R11, R38.reuse, R11 ;  /* 0x0000000b260b7220 */ /* 0x040fe20000400000 */
[--C-:B------:R-:W-:Y:S02]  /*8780*/  HADD2.F32 R51, -RZ, R74.reuse.H0_H0 ;  /* 0x2000004aff337230 */ /* 0x100fe40000004100 */
[C---:B------:R-:W-:Y:S01]  /*8790*/  FMUL R14, R38.reuse, R14 ;  /* 0x0000000e260e7220 */ /* 0x040fe20000400000 */
[----:B------:R-:W-:Y:S01]  /*87a0*/  HADD2.F32 R52, -RZ, R74.H1_H1 ;  /* 0x3000004aff347230 */ /* 0x000fe20000004100 */
[----:B------:R-:W-:Y:S01]  /*87b0*/  F2FP.SATFINITE.E5M2.F32.PACK_AB_MERGE_C R96, R5, R4, R96 ;  /* 0x000000040560723e */ /* 0x000fe20004806060 */
[C---:B------:R-:W-:Y:S01]  /*87c0*/  FFMA R11, R41.reuse, R48, R11 ;  /* 0x00000030290b7223 */ /* 0x040fe2000000000b */
[C---:B------:R-:W-:Y:S01]  /*87d0*/  FFMA R12, R41.reuse, R49, R12 ;  /* 0x00000031290c7223 */ /* 0x040fe2000000000c */
[C---:B------:R-:W-:Y:S01]  /*87e0*/  FFMA R13, R41.reuse, R50, R13 ;  /* 0x00000032290d7223 */ /* 0x040fe2000000000d */
[----:B------:R-:W-:Y:S01]  /*87f0*/  FFMA R14, R41, R51, R14 ;  /* 0x00000033290e7223 */ /* 0x000fe2000000000e */
[C---:B------:R-:W-:Y:S01]  /*8800*/  FMUL R15, R38.reuse, R15 ;  /* 0x0000000f260f7220 */ /* 0x040fe20000400000 */
[----:B------:R-:W-:Y:S01]  /*8810*/  F2FP.F16.E5M2.UNPACK_B R79, R79.H1 ;  /* 0x0000004fff4f723e */ /* 0x000fe200030004ff */
[--C-:B------:R-:W-:Y:S01]  /*8820*/  HADD2.F32 R55, -RZ, R75.reuse.H0_H0 ;  /* 0x2000004bff377230 */ /* 0x100fe20000004100 */
[----:B------:R-:W-:Y:S01]  /*8830*/  F2FP.SATFINITE.E5M2.F32.PACK_AB_MERGE_C R97, R11, R10, RZ ;  /* 0x0000000a0b61723e */ /* 0x000fe200048060ff */
[C---:B------:R-:W-:Y:S01]  /*8840*/  FFMA R15, R41.reuse, R52, R15 ;  /* 0x00000034290f7223 */ /* 0x040fe2000000000f */
[C---:B------:R-:W-:Y:S01]  /*8850*/  FFMA R16, R41.reuse, R53, R16 ;  /* 0x0000003529107223 */ /* 0x040fe20000000010 */
[----:B------:R-:W-:Y:S01]  /*8860*/  FFMA R17, R41, R54, R17 ;  /* 0x0000003629117223 */ /* 0x000fe20000000011 */
[----:B------:R-:W-:Y:S01]  /*8870*/  F2FP.SATFINITE.E5M2.F32.PACK_AB_MERGE_C R97, R9, R8, R97 ;  /* 0x000000080961723e */ /* 0x000fe20004806061 */
[----:B------:R-:W-:Y:S01]  /*8880*/  HADD2.F32 R56, -RZ, R75.H1_H1 ;  /* 0x3000004bff387230 */ /* 0x000fe20000004100 */
[----:B------:R-:W-:Y:S01]  /*8890*/  F2FP.SATFINITE.E5M2.F32.PACK_AB_MERGE_C R98, R15, R14, RZ ;  /* 0x0000000e0f62723e */ /* 0x000fe200048060ff */
[C---:B------:R-:W-:Y:S01]  /*88a0*/  FMUL R18, R38.reuse, R18 ;  /* 0x0000001226127220 */ /* 0x040fe20000400000 */
[C---:B------:R-:W-:Y:S01]  /*88b0*/  FMUL R19, R38.reuse, R19 ;  /* 0x0000001326137220 */ /* 0x040fe20000400000 */
[--C-:B------:R-:W-:Y:S02]  /*88c0*/  HADD2.F32 R58, -RZ, R76.reuse.H0_H0 ;  /* 0x2000004cff3a7230 */ /* 0x100fe40000004100 */
[C---:B------:R-:W-:Y:S01]  /*88d0*/  FMUL R3, R38.reuse, R22 ;  /* 0x0000001626037220 */ /* 0x040fe20000400000 */
[C---:B------:R-:W-:Y:S01]  /*88e0*/  FFMA R18, R41.reuse, R55, R18 ;  /* 0x0000003729127223 */ /* 0x040fe20000000012 */
[----:B------:R-:W-:Y:S02]  /*88f0*/  HADD2.F32 R60, -RZ, R76.H1_H1 ;  /* 0x3000004cff3c7230 */ /* 0x000fe40000004100 */
        /* <DEDUP_REMOVED lines=42> */
[----:B------:R-:W-:Y:S03]  /*8ba0*/  IADD3 R70, PT, PT, R36, 0x1, RZ ;  /* 0x0000000124467810 */ /* 0x000fe60007ffe0ff */
        /* <DEDUP_REMOVED lines=10> */
[----:B------:R-:W-:Y:S02]  /*8c50*/  UIADD3 UR9, UPT, UPT, UR49, 0x40, URZ ;  /* 0x0000004031097890 */ /* 0x000fe4000fffe0ff */
[----:B------:R-:W-:Y:S01]  /*8c60*/  UIADD3 UR8, UPT, UPT, UR44, 0x3400, URZ ;  /* 0x000034002c087890 */ /* 0x000fe2000fffe0ff */
[----:B------:R-:W-:Y:S01]  /*8c70*/  UMOV UR10, UR50 ;  /* 0x00000032000a7c82 */ /* 0x000fe20008000000 */
[----:B------:R-:W-:Y:S01]  /*8c80*/  UMOV UR11, UR36 ;  /* 0x00000024000b7c82 */ /* 0x000fe20008000000 */
[----:B--2---:R-:W-:Y:S04]  /*8c90*/  UIADD3 UR4, UP0, UPT, UR6, 0x680, URZ ;  /* 0x0000068006047890 */ /* 0x004fe8000ff1e0ff */
[----:B------:R-:W-:Y:S09]  /*8ca0*/  UIADD3.X UR5, UPT, UPT, URZ, UR7, URZ, UP0, !UPT ;  /* 0x00000007ff057290 */ /* 0x000ff200087fe4ff */
[----:B------:R2:W-:Y:S01]  /*8cb0*/  UTMASTG.3D [UR8], [UR4] ;  /* 0x00000008040073b5 */ /* 0x0005e20008010000 */
[----:B------:R0:W-:Y:S01]  /*8cc0*/  UTMACMDFLUSH ;  /* 0x00000000000079b7 */ /* 0x0001e20000000000 */
[----:B--2---:R-:W-:Y:S04]  /*8cd0*/  DEPBAR.LE SB0, 0x1 ;  /* 0x000080400000791a */ /* 0x004fe80000000000 */
.L_x_141:
[----:B------:R-:W-:Y:S05]  /*8ce0*/  BSYNC.RECONVERGENT B0 ;  /* 0x0000000000007941 */ /* 0x000fea0003800200 */
.L_x_140:
[----:B------:R-:W-:Y:S01]  /*8cf0*/  BAR.SYNC.DEFER_BLOCKING 0x1, 0x80 ;  /* 0x0042000000007b1d */ /* 0x000fe20000010000 */
[----:B------:R-:W-:Y:S01]  /*8d00*/  ISETP.NE.AND P0, PT, R87, 0x2, PT ;  /* 0x000000025700780c */ /* 0x000fe20003f05270 */
[----:B------:R-:W-:Y:S01]  /*8d10*/  UISETP.NE.AND UP0, UPT, UR45, URZ, UPT ;  /* 0x000000ff2d00728c */ /* 0x000fe2000bf05270 */
[----:B------:R-:W-:Y:S01]  /*8d20*/  ISETP.NE.AND P1, PT, R70, 0x4, PT ;  /* 0x000000044600780c */ /* 0x000fe20003f25270 */
[----:B------:R-:W-:Y:S01]  /*8d30*/  UIADD3 UR20, UPT, UPT, UR37, UR62, URZ ;  /* 0x0000003e25147290 */ /* 0x000fe2000fffe0ff */
[----:B------:R-:W-:Y:S01]  /*8d40*/  SEL R0, RZ, 0x1, P0 ;  /* 0x00000001ff007807 */ /* 0x000fe20000000000 */
[----:B------:R-:W-:Y:S01]  /*8d50*/  UIADD3 UR16, UPT, UPT, UR38, UR59, URZ ;  /* 0x0000003b26107290 */ /* 0x000fe2000fffe0ff */
[----:B------:R-:W-:Y:S02]  /*8d60*/  SEL R3, RZ, 0x1, P1 ;  /* 0x00000001ff037807 */ /* 0x000fe40000800000 */
[----:B------:R-:W-:Y:S02]  /*8d70*/  LOP3.LUT R91, R91, R0, RZ, 0x3c, !PT ;  /* 0x000000005b5b7212 */ /* 0x000fe400078e3cff */
[----:B------:R-:W-:Y:S02]  /*8d80*/  LOP3.LUT R92, R92, R3, RZ, 0x3c, !PT ;  /* 0x000000035c5c7212 */ /* 0x000fe400078e3cff */
[----:B------:R-:W-:Y:S02]  /*8d90*/  SEL R87, R87, RZ, P0 ;  /* 0x000000ff57577207 */ /* 0x000fe40000000000 */
[----:B------:R-:W-:Y:S01]  /*8da0*/  SEL R36, R70, RZ, P1 ;  /* 0x000000ff46247207 */ /* 0x000fe20000800000 */
[----:B------:R-:W-:Y:S01]  /*8db0*/  UMOV UR36, UR58 ;  /* 0x0000003a00247c82 */ /* 0x000fe20008000000 */
[----:B------:R-:W-:Y:S05]  /*8dc0*/  BRA.U UP0, `(.L_x_142) ;  /* 0xffffffd500987547 */ /* 0x000fea000b83ffff */
[----:B------:R-:W-:Y:S05]  /*8dd0*/  EXIT ;  /* 0x000000000000794d */ /* 0x000fea0003800000 */
.L_x_25:
[----:B-1----:R1:W2:Y:S02]  /*8de0*/  SYNCS.PHASECHK.TRANS64.TRYWAIT P0, [R0+URZ+0x2c0], R3 ;  /* 0x0002c003000075a7 */ /* 0x0022a400080011ff */
[----:B--2---:R-:W-:Y:S05]  /*8df0*/  @!P0 NANOSLEEP.SYNCS 0x989680 ;  /* 0x009896800000895d */ /* 0x004fea0003900000 */
[----:B------:R-:W2:Y:S02]  /*8e00*/  @!P0 SYNCS.PHASECHK.TRANS64 P0, [R0+URZ+0x2c0], R3 ;  /* 0x0002c003000085a7 */ /* 0x000ea400080010ff */
[----:B--2---:R-:W-:Y:S05]  /*8e10*/  @!P0 BRA `(.L_x_25) ;  /* 0xfffffffc00f08947 */ /* 0x004fea000383ffff */
[----:B------:R-:W-:Y:S05]  /*8e20*/  BRA `(.L_x_143) ;  /* 0xffffff9000107947 */ /* 0x000fea000383ffff */
.L_x_28:
[----:B-1----:R-:W-:-:S07]  /*8e30*/  MOV R0, UR33 ;  /* 0x0000002100007c02 */ /* 0x002fce0008000f00 */
.L_x_144:
[----:B-1----:R1:W2:Y:S02]  /*8e40*/  SYNCS.PHASECHK.TRANS64.TRYWAIT P0, [R0+URZ+0x110], R3 ;  /* 0x00011003000075a7 */ /* 0x0022a400080011ff */
[----:B--2---:R-:W-:Y:S05]  /*8e50*/  @!P0 NANOSLEEP.SYNCS 0x989680 ;  /* 0x009896800000895d */ /* 0x004fea0003900000 */
[----:B------:R-:W2:Y:S02]  /*8e60*/  @!P0 SYNCS.PHASECHK.TRANS64 P0, [R0+URZ+0x110], R3 ;  /* 0x00011003000085a7 */ /* 0x000ea400080010ff */
[----:B--2---:R-:W-:Y:S05]  /*8e70*/  @!P0 BRA `(.L_x_144) ;  /* 0xfffffffc00f08947 */ /* 0x004fea000383ffff */
[----:B------:R-:W-:Y:S05]  /*8e80*/  BRA `(.L_x_27) ;  /* 0xffffff9000547947 */ /* 0x000fea000383ffff */
.L_x_35:
[----:B-1----:R-:W-:-:S07]  /*8e90*/  MOV R0, UR17 ;  /* 0x0000001100007c02 */ /* 0x002fce0008000f00 */
.L_x_145:
[----:B-1----:R1:W2:Y:S02]  /*8ea0*/  SYNCS.PHASECHK.TRANS64.TRYWAIT P0, [R0+URZ+0x110], R3 ;  /* 0x00011003000075a7 */ /* 0x0022a400080011ff */
[----:B--2---:R-:W-:Y:S05]  /*8eb0*/  @!P0 NANOSLEEP.SYNCS 0x989680 ;  /* 0x009896800000895d */ /* 0x004fea0003900000 */
[----:B------:R-:W2:Y:S02]  /*8ec0*/  @!P0 SYNCS.PHASECHK.TRANS64 P0, [R0+URZ+0x110], R3 ;  /* 0x00011003000085a7 */ /* 0x000ea400080010ff */
[----:B--2---:R-:W-:Y:S05]  /*8ed0*/  @!P0 BRA `(.L_x_145) ;  /* 0xfffffffc00f08947 */ /* 0x004fea000383ffff */
[----:B------:R-:W-:Y:S05]  /*8ee0*/  BRA `(.L_x_34) ;  /* 0xffffff9400147947 */ /* 0x000fea000383ffff */
.L_x_40:
[----:B-1----:R1:W2:Y:S02]  /*8ef0*/  SYNCS.PHASECHK.TRANS64.TRYWAIT P0, [R3+URZ+0x250], R0 ;  /* 0x00025000030075a7 */ /* 0x0022a400080011ff */
[----:B--2---:R-:W-:Y:S05]  /*8f00*/  @!P0 NANOSLEEP.SYNCS 0x989680 ;  /* 0x009896800000895d */ /* 0x004fea0003900000 */
[----:B------:R-:W2:Y:S02]  /*8f10*/  @!P0 SYNCS.PHASECHK.TRANS64 P0, [R3+URZ+0x250], R0 ;  /* 0x00025000030085a7 */ /* 0x000ea400080010ff */
[----:B--2---:R-:W-:Y:S05]  /*8f20*/  @!P0 BRA `(.L_x_40) ;  /* 0xfffffffc00f08947 */ /* 0x004fea000383ffff */
[----:B------:R-:W-:Y:S05]  /*8f30*/  BRA `(.L_x_146) ;  /* 0xffffff9400b47947 */ /* 0x000fea000383ffff */
.L_x_44:
[----:B-1----:R-:W-:-:S07]  /*8f40*/  MOV R0, UR4 ;  /* 0x0000000400007c02 */ /* 0x002fce0008000f00 */
.L_x_147:
[----:B-1----:R1:W2:Y:S02]  /*8f50*/  SYNCS.PHASECHK.TRANS64.TRYWAIT P0, [R0+URZ], R3 ;  /* 0x00000003000075a7 */ /* 0x0022a400080011ff */
[----:B--2---:R-:W-:Y:S05]  /*8f60*/  @!P0 NANOSLEEP.SYNCS 0x989680 ;  /* 0x009896800000895d */ /* 0x004fea0003900000 */
[----:B------:R-:W2:Y:S02]  /*8f70*/  @!P0 SYNCS.PHASECHK.TRANS64 P0, [R0+URZ], R3 ;  /* 0x00000003000085a7 */ /* 0x000ea400080010ff */
[----:B--2---:R-:W-:Y:S05]  /*8f80*/  @!P0 BRA `(.L_x_147) ;  /* 0xfffffffc00f08947 */ /* 0x004fea000383ffff */
[----:B------:R-:W-:Y:S05]  /*8f90*/  BRA `(.L_x_148) ;  /* 0xffffff9c00587947 */ /* 0x000fea000383ffff */
.L_x_45:
[----:B------:R-:W-:-:S07]  /*8fa0*/  MOV R0, UR5 ;  /* 0x0000000500007c02 */ /* 0x000fce0008000f00 */
.L_x_149:
[----:B-1----:R1:W2:Y:S02]  /*8fb0*/  SYNCS.PHASECHK.TRANS64.TRYWAIT P0, [R0+URZ], R3 ;  /* 0x00000003000075a7 */ /* 0x0022a400080011ff */
[----:B--2---:R-:W-:Y:S05]  /*8fc0*/  @!P0 NANOSLEEP.SYNCS 0x989680 ;  /* 0x009896800000895d */ /* 0x004fea0003900000 */
[----:B------:R-:W2:Y:S02]  /*8fd0*/  @!P0 SYNCS.PHASECHK.TRANS64 P0, [R0+URZ], R3 ;  /* 0x00000003000085a7 */ /* 0x000ea400080010ff */
[----:B--2---:R-:W-:Y:S05]  /*8fe0*/  @!P0 BRA `(.L_x_149) ;  /* 0xfffffffc00f08947 */ /* 0x004fea000383ffff */
[----:B------:R-:W-:Y:S05]  /*8ff0*/  BRA `(.L_x_150) ;  /* 0xffffff9c00647947 */ /* 0x000fea000383ffff */
.L_x_46:
[----:B------:R-:W-:-:S07]  /*9000*/  MOV R0, UR5 ;  /* 0x0000000500007c02 */ /* 0x000fce0008000f00 */
.L_x_151:
[----:B-1----:R1:W2:Y:S02]  /*9010*/  SYNCS.PHASECHK.TRANS64.TRYWAIT P0, [R0+URZ], R3 ;  /* 0x00000003000075a7 */ /* 0x0022a400080011ff */
[----:B--2---:R-:W-:Y:S05]  /*9020*/  @!P0 NANOSLEEP.SYNCS 0x989680 ;  /* 0x009896800000895d */ /* 0x004fea0003900000 */
[----:B------:R-:W2:Y:S02]  /*9030*/  @!P0 SYNCS.PHASECHK.TRANS64 P0, [R0+URZ], R3 ;  /* 0x00000003000085a7 */ /* 0x000ea400080010ff */
[----:B--2---:R-:W-:Y:S05]  /*9040*/  @!P0 BRA `(.L_x_151) ;  /* 0xfffffffc00f08947 */ /* 0x004fea000383ffff */
[----:B------:R-:W-:Y:S05]  /*9050*/  BRA `(.L_x_152) ;  /* 0xffffff9c00707947 */ /* 0x000fea000383ffff */
.L_x_47:
[----:B------:R-:W-:-:S07]  /*9060*/  MOV R0, UR5 ;  /* 0x0000000500007c02 */ /* 0x000fce0008000f00 */
.L_x_153:
[----:B-1----:R1:W2:Y:S02]  /*9070*/  SYNCS.PHASECHK.TRANS64.TRYWAIT P0, [R0+URZ], R3 ;  /* 0x00000003000075a7 */ /* 0x0022a400080011ff */
[----:B--2---:R-:W-:Y:S05]  /*9080*/  @!P0 NANOSLEEP.SYNCS 0x989680 ;  /* 0x009896800000895d */ /* 0x004fea0003900000 */
[----:B------:R-:W2:Y:S02]  /*9090*/  @!P0 SYNCS.PHASECHK.TRANS64 P0, [R0+URZ], R3 ;  /* 0x00000003000085a7 */ /* 0x000ea400080010ff */
[----:B--2---:R-:W-:Y:S05]  /*90a0*/  @!P0 BRA `(.L_x_153) ;  /* 0xfffffffc00f08947 */ /* 0x004fea000383ffff */
[----:B------:R-:W-:Y:S05]  /*90b0*/  BRA `(.L_x_154) ;  /* 0xffffff9c007c7947 */ /* 0x000fea000383ffff */
.L_x_48:
[----:B------:R-:W-:-:S07]  /*90c0*/  MOV R0, UR5 ;  /* 0x0000000500007c02 */ /* 0x000fce0008000f00 */
.L_x_155:
[----:B-1----:R1:W2:Y:S02]  /*90d0*/  SYNCS.PHASECHK.TRANS64.TRYWAIT P0, [R0+URZ], R3 ;  /* 0x00000003000075a7 */ /* 0x0022a400080011ff */
[----:B--2---:R-:W-:Y:S05]  /*90e0*/  @!P0 NANOSLEEP.SYNCS 0x989680 ;  /* 0x009896800000895d */ /* 0x004fea0003900000 */
[----:B------:R-:W2:Y:S02]  /*90f0*/  @!P0 SYNCS.PHASECHK.TRANS64 P0, [R0+URZ], R3 ;  /* 0x00000003000085a7 */ /* 0x000ea400080010ff */
[----:B--2---:R-:W-:Y:S05]  /*9100*/  @!P0 BRA `(.L_x_155) ;  /* 0xfffffffc00f08947 */ /* 0x004fea000383ffff */
[----:B------:R-:W-:Y:S05]  /*9110*/  BRA `(.L_x_156) ;  /* 0xffffff9c00887947 */ /* 0x000fea000383ffff */
.L_x_49:
[----:B------:R-:W-:-:S07]  /*9120*/  MOV R0, UR5 ;  /* 0x0000000500007c02 */ /* 0x000fce0008000f00 */
.L_x_157:
[----:B-1----:R1:W2:Y:S02]  /*9130*/  SYNCS.PHASECHK.TRANS64.TRYWAIT P0, [R0+URZ], R3 ;  /* 0x00000003000075a7 */ /* 0x0022a400080011ff */
[----:B--2---:R-:W-:Y:S05]  /*9140*/  @!P0 NANOSLEEP.SYNCS 0x989680 ;  /* 0x009896800000895d */ /* 0x004fea0003900000 */
[----:B------:R-:W2:Y:S02]  /*9150*/  @!P0 SYNCS.PHASECHK.TRANS64 P0, [R0+URZ], R3 ;  /* 0x00000003000085a7 */ /* 0x000ea400080010ff */
[----:B--2---:R-:W-:Y:S05]  /*9160*/  @!P0 BRA `(.L_x_157) ;  /* 0xfffffffc00f08947 */ /* 0x004fea000383ffff */
[----:B------:R-:W-:Y:S05]  /*9170*/  BRA `(.L_x_158) ;  /* 0xffffff9c00947947 */ /* 0x000fea000383ffff */
.L_x_50:
[----:B------:R-:W-:-:S07]  /*9180*/  MOV R0, UR5 ;  /* 0x0000000500007c02 */ /* 0x000fce0008000f00 */
.L_x_159:
[----:B-1----:R1:W2:Y:S02]  /*9190*/  SYNCS.PHASECHK.TRANS64.TRYWAIT P0, [R0+URZ], R3 ;  /* 0x00000003000075a7 */ /* 0x0022a400080011ff */
[----:B--2---:R-:W-:Y:S05]  /*91a0*/  @!P0 NANOSLEEP.SYNCS 0x989680 ;  /* 0x009896800000895d */ /* 0x004fea0003900000 */
[----:B------:R-:W2:Y:S02]  /*91b0*/  @!P0 SYNCS.PHASECHK.TRANS64 P0, [R0+URZ], R3 ;  /* 0x00000003000085a7 */ /* 0x000ea400080010ff */
[----:B--2---:R-:W-:Y:S05]  /*91c0*/  @!P0 BRA `(.L_x_159) ;  /* 0xfffffffc00f08947 */ /* 0x004fea000383ffff */
[----:B------:R-:W-:Y:S05]  /*91d0*/  BRA `(.L_x_160) ;  /* 0xffffff9c00a07947 */ /* 0x000fea000383ffff */
.L_x_51:
[----:B------:R-:W-:-:S07]  /*91e0*/  MOV R0, UR5 ;  /* 0x0000000500007c02 */ /* 0x000fce0008000f00 */
.L_x_161:
[----:B-1----:R1:W2:Y:S02]  /*91f0*/  SYNCS.PHASECHK.TRANS64.TRYWAIT P0, [R0+URZ], R3 ;  /* 0x00000003000075a7 */ /* 0x0022a400080011ff */
[----:B--2---:R-:W-:Y:S05]  /*9200*/  @!P0 NANOSLEEP.SYNCS 0x989680 ;  /* 0x009896800000895d */ /* 0x004fea0003900000 */
[----:B------:R-:W2:Y:S02]  /*9210*/  @!P0 SYNCS.PHASECHK.TRANS64 P0, [R0+URZ], R3 ;  /* 0x00000003000085a7 */ /* 0x000ea400080010ff */
[----:B--2---:R-:W-:Y:S05]  /*9220*/  @!P0 BRA `(.L_x_161) ;  /* 0xfffffffc00f08947 */ /* 0x004fea000383ffff */
[----:B------:R-:W-:Y:S05]  /*9230*/  BRA `(.L_x_162) ;  /* 0xffffff9c00ac7947 */ /* 0x000fea000383ffff */
.L_x_52:
[----:B------:R-:W-:-:S07]  /*9240*/  MOV R0, UR5 ;  /* 0x0000000500007c02 */ /* 0x000fce0008000f00 */
.L_x_163:
[----:B-1----:R1:W2:Y:S02]  /*9250*/  SYNCS.PHASECHK.TRANS64.TRYWAIT P0, [R0+URZ], R3 ;  /* 0x00000003000075a7 */ /* 0x0022a400080011ff */
[----:B--2---:R-:W-:Y:S05]  /*9260*/  @!P0 NANOSLEEP.SYNCS 0x989680 ;  /* 0x009896800000895d */ /* 0x004fea0003900000 */
[----:B------:R-:W2:Y:S02]  /*9270*/  @!P0 SYNCS.PHASECHK.TRANS64 P0, [R0+URZ], R3 ;  /* 0x00000003000085a7 */ /* 0x000ea400080010ff */
[----:B--2---:R-:W-:Y:S05]  /*9280*/  @!P0 BRA `(.L_x_163) ;  /* 0xfffffffc00f08947 */ /* 0x004fea000383ffff */
[----:B------:R-:W-:Y:S05]  /*9290*/  BRA `(.L_x_164) ;  /* 0xffffff9c00b87947 */ /* 0x000fea000383ffff */
.L_x_53:
[----:B------:R-:W-:-:S07]  /*92a0*/  MOV R0, UR5 ;  /* 0x0000000500007c02 */ /* 0x000fce0008000f00 */
.L_x_165:
[----:B-1----:R1:W2:Y:S02]  /*92b0*/  SYNCS.PHASECHK.TRANS64.TRYWAIT P0, [R0+URZ], R3 ;  /* 0x00000003000075a7 */ /* 0x0022a400080011ff */
[----:B--2---:R-:W-:Y:S05]  /*92c0*/  @!P0 NANOSLEEP.SYNCS 0x989680 ;  /* 0x009896800000895d */ /* 0x004fea0003900000 */
[----:B------:R-:W2:Y:S02]  /*92d0*/  @!P0 SYNCS.PHASECHK.TRANS64 P0, [R0+URZ], R3 ;  /* 0x00000003000085a7 */ /* 0x000ea400080010ff */
[----:B--2---:R-:W-:Y:S05]  /*92e0*/  @!P0 BRA `(.L_x_165) ;  /* 0xfffffffc00f08947 */ /* 0x004fea000383ffff */
[----:B------:R-:W-:Y:S05]  /*92f0*/  BRA `(.L_x_166) ;  /* 0xffffff9c00c47947 */ /* 0x000fea000383ffff */
.L_x_54:
[----:B------:R-:W-:-:S07]  /*9300*/  MOV R0, UR5 ;  /* 0x0000000500007c02 */ /* 0x000fce0008000f00 */
.L_x_167:
[----:B-1----:R1:W2:Y:S02]  /*9310*/  SYNCS.PHASECHK.TRANS64.TRYWAIT P0, [R0+URZ], R3 ;  /* 0x00000003000075a7 */ /* 0x0022a400080011ff */
[----:B--2---:R-:W-:Y:S05]  /*9320*/  @!P0 NANOSLEEP.SYNCS 0x989680 ;  /* 0x009896800000895d */ /* 0x004fea0003900000 */
[----:B------:R-:W2:Y:S02]  /*9330*/  @!P0 SYNCS.PHASECHK.TRANS64 P0, [R0+URZ], R3 ;  /* 0x00000003000085a7 */ /* 0x000ea400080010ff */
[----:B--2---:R-:W-:Y:S05]  /*9340*/  @!P0 BRA `(.L_x_167) ;  /* 0xfffffffc00f08947 */ /* 0x004fea000383ffff */
[----:B------:R-:W-:Y:S05]  /*9350*/  BRA `(.L_x_168) ;  /* 0xffffff9c00d07947 */ /* 0x000fea000383ffff */
.L_x_55:
[----:B------:R-:W-:-:S07]  /*9360*/  MOV R0, UR5 ;  /* 0x0000000500007c02 */ /* 0x000fce0008000f00 */
.L_x_169:
[----:B-1----:R1:W2:Y:S02]  /*9370*/  SYNCS.PHASECHK.TRANS64.TRYWAIT P0, [R0+URZ], R3 ;  /* 0x00000003000075a7 */ /* 0x0022a400080011ff */
[----:B--2---:R-:W-:Y:S05]  /*9380*/  @!P0 NANOSLEEP.SYNCS 0x989680 ;  /* 0x009896800000895d */ /* 0x004fea0003900000 */
[----:B------:R-:W2:Y:S02]  /*9390*/  @!P0 SYNCS.PHASECHK.TRANS64 P0, [R0+URZ], R3 ;  /* 0x00000003000085a7 */ /* 0x000ea400080010ff */
[----:B--2---:R-:W-:Y:S05]  /*93a0*/  @!P0 BRA `(.L_x_169) ;  /* 0xfffffffc00f08947 */ /* 0x004fea000383ffff */
[----:B------:R-:W-:Y:S05]  /*93b0*/  BRA `(.L_x_170) ;  /* 0xffffff9c00dc7947 */ /* 0x000fea000383ffff */
.L_x_56:
[----:B------:R-:W-:-:S07]  /*93c0*/  MOV R0, UR5 ;  /* 0x0000000500007c02 */ /* 0x000fce0008000f00 */
.L_x_171:
[----:B-1----:R1:W2:Y:S02]  /*93d0*/  SYNCS.PHASECHK.TRANS64.TRYWAIT P0, [R0+URZ], R3 ;  /* 0x00000003000075a7 */ /* 0x0022a400080011ff */
[----:B--2---:R-:W-:Y:S05]  /*93e0*/  @!P0 NANOSLEEP.SYNCS 0x989680 ;  /* 0x009896800000895d */ /* 0x004fea0003900000 */
[----:B------:R-:W2:Y:S02]  /*93f0*/  @!P0 SYNCS.PHASECHK.TRANS64 P0, [R0+URZ], R3 ;  /* 0x00000003000085a7 */ /* 0x000ea400080010ff */
[----:B--2---:R-:W-:Y:S05]  /*9400*/  @!P0 BRA `(.L_x_171) ;  /* 0xfffffffc00f08947 */ /* 0x004fea000383ffff */
[----:B------:R-:W-:Y:S05]  /*9410*/  BRA `(.L_x_172) ;  /* 0xffffff9c00e87947 */ /* 0x000fea000383ffff */
.L_x_57:
[----:B------:R-:W-:-:S07]  /*9420*/  MOV R0, UR5 ;  /* 0x0000000500007c02 */ /* 0x000fce0008000f00 */
.L_x_173:
[----:B-1----:R1:W2:Y:S02]  /*9430*/  SYNCS.PHASECHK.TRANS64.TRYWAIT P0, [R0+URZ], R3 ;  /* 0x00000003000075a7 */ /* 0x0022a400080011ff */
[----:B--2---:R-:W-:Y:S05]  /*9440*/  @!P0 NANOSLEEP.SYNCS 0x989680 ;  /* 0x009896800000895d */ /* 0x004fea0003900000 */
[----:B------:R-:W2:Y:S02]  /*9450*/  @!P0 SYNCS.PHASECHK.TRANS64 P0, [R0+URZ], R3 ;  /* 0x00000003000085a7 */ /* 0x000ea400080010ff */
[----:B--2---:R-:W-:Y:S05]  /*9460*/  @!P0 BRA `(.L_x_173) ;  /* 0xfffffffc00f08947 */ /* 0x004fea000383ffff */
[----:B------:R-:W-:Y:S05]  /*9470*/  BRA `(.L_x_174) ;  /* 0xffffff9c00f47947 */ /* 0x000fea000383ffff */
.L_x_58:
[----:B------:R-:W-:-:S07]  /*9480*/  MOV R0, UR5 ;  /* 0x0000000500007c02 */ /* 0x000fce0008000f00 */
.L_x_175:
[----:B-1----:R1:W2:Y:S02]  /*9490*/  SYNCS.PHASECHK.TRANS64.TRYWAIT P0, [R0+URZ], R3 ;  /* 0x00000003000075a7 */ /* 0x0022a400080011ff */
[----:B--2---:R-:W-:Y:S05]  /*94a0*/  @!P0 NANOSLEEP.SYNCS 0x989680 ;  /* 0x009896800000895d */ /* 0x004fea0003900000 */
[----:B------:R-:W2:Y:S02]  /*94b0*/  @!P0 SYNCS.PHASECHK.TRANS64 P0, [R0+URZ], R3 ;  /* 0x00000003000085a7 */ /* 0x000ea400080010ff */
[----:B--2---:R-:W-:Y:S05]  /*94c0*/  @!P0 BRA `(.L_x_175) ;  /* 0xfffffffc00f08947 */ /* 0x004fea000383ffff */
[----:B------:R-:W-:Y:S05]  /*94d0*/  BRA `(.L_x_176) ;  /* 0xffffffa000007947 */ /* 0x000fea000383ffff */
.L_x_59:
[----:B------:R-:W-:-:S07]  /*94e0*/  MOV R0, UR5 ;  /* 0x0000000500007c02 */ /* 0x000fce0008000f00 */
.L_x_177:
[----:B-1----:R1:W2:Y:S02]  /*94f0*/  SYNCS.PHASECHK.TRANS64.TRYWAIT P0, [R0+URZ], R3 ;  /* 0x00000003000075a7 */ /* 0x0022a400080011ff */
[----:B--2---:R-:W-:Y:S05]  /*9500*/  @!P0 NANOSLEEP.SYNCS 0x989680 ;  /* 0x009896800000895d */ /* 0x004fea0003900000 */
[----:B------:R-:W2:Y:S02]  /*9510*/  @!P0 SYNCS.PHASECHK.TRANS64 P0, [R0+URZ], R3 ;  /* 0x00000003000085a7 */ /* 0x000ea400080010ff */
[----:B--2---:R-:W-:Y:S05]  /*9520*/  @!P0 BRA `(.L_x_177) ;  /* 0xfffffffc00f08947 */ /* 0x004fea000383ffff */
[----:B------:R-:W-:Y:S05]  /*9530*/  BRA `(.L_x_178) ;  /* 0xffffffa0000c7947 */ /* 0x000fea000383ffff */
.L_x_60:
[----:B------:R-:W-:-:S07]  /*9540*/  MOV R0, UR5 ;  /* 0x0000000500007c02 */ /* 0x000fce0008000f00 */
.L_x_179:
[----:B-1----:R1:W2:Y:S02]  /*9550*/  SYNCS.PHASECHK.TRANS64.TRYWAIT P0, [R0+URZ], R3 ;  /* 0x00000003000075a7 */ /* 0x0022a400080011ff */
[----:B--2---:R-:W-:Y:S05]  /*9560*/  @!P0 NANOSLEEP.SYNCS 0x989680 ;  /* 0x009896800000895d */ /* 0x004fea0003900000 */
[----:B------:R-:W2:Y:S02]  /*9570*/  @!P0 SYNCS.PHASECHK.TRANS64 P0, [R0+URZ], R3 ;  /* 0x00000003000085a7 */ /* 0x000ea400080010ff */
[----:B--2---:R-:W-:Y:S05]  /*9580*/  @!P0 BRA `(.L_x_179) ;  /* 0xfffffffc00f08947 */ /* 0x004fea000383ffff */
[----:B------:R-:W-:Y:S05]  /*9590*/  BRA `(.L_x_180) ;  /* 0xffffffa000187947 */ /* 0x000fea000383ffff */
.L_x_61:
[----:B------:R-:W-:-:S07]  /*95a0*/  MOV R0, UR5 ;  /* 0x0000000500007c02 */ /* 0x000fce0008000f00 */
.L_x_181:
[----:B-1----:R1:W2:Y:S02]  /*95b0*/  SYNCS.PHASECHK.TRANS64.TRYWAIT P0, [R0+URZ], R3 ;  /* 0x00000003000075a7 */ /* 0x0022a400080011ff */
[----:B--2---:R-:W-:Y:S05]  /*95c0*/  @!P0 NANOSLEEP.SYNCS 0x989680 ;  /* 0x009896800000895d */ /* 0x004fea0003900000 */
[----:B------:R-:W2:Y:S02]  /*95d0*/  @!P0 SYNCS.PHASECHK.TRANS64 P0, [R0+URZ], R3 ;  /* 0x00000003000085a7 */ /* 0x000ea400080010ff */
[----:B--2---:R-:W-:Y:S05]  /*95e0*/  @!P0 BRA `(.L_x_181) ;  /* 0xfffffffc00f08947 */ /* 0x004fea000383ffff */
[----:B------:R-:W-:Y:S05]  /*95f0*/  BRA `(.L_x_182) ;  /* 0xffffffa000247947 */ /* 0x000fea000383ffff */
.L_x_62:
[----:B------:R-:W-:-:S07]  /*9600*/  MOV R0, UR5 ;  /* 0x0000000500007c02 */ /* 0x000fce0008000f00 */
.L_x_183:
[----:B-1----:R1:W2:Y:S02]  /*9610*/  SYNCS.PHASECHK.TRANS64.TRYWAIT P0, [R0+URZ], R3 ;  /* 0x00000003000075a7 */ /* 0x0022a400080011ff */
[----:B--2---:R-:W-:Y:S05]  /*9620*/  @!P0 NANOSLEEP.SYNCS 0x989680 ;  /* 0x009896800000895d */ /* 0x004fea0003900000 */
[----:B------:R-:W2:Y:S02]  /*9630*/  @!P0 SYNCS.PHASECHK.TRANS64 P0, [R0+URZ], R3 ;  /* 0x00000003000085a7 */ /* 0x000ea400080010ff */
[----:B--2---:R-:W-:Y:S05]  /*9640*/  @!P0 BRA `(.L_x_183) ;  /* 0xfffffffc00f08947 */ /* 0x004fea000383ffff */
[----:B------:R-:W-:Y:S05]  /*9650*/  BRA `(.L_x_184) ;  /* 0xffffffa000307947 */ /* 0x000fea000383ffff */
.L_x_63:
[----:B------:R-:W-:-:S07]  /*9660*/  MOV R0, UR5 ;  /* 0x0000000500007c02 */ /* 0x000fce0008000f00 */
.L_x_185:
[----:B-1----:R1:W2:Y:S02]  /*9670*/  SYNCS.PHASECHK.TRANS64.TRYWAIT P0, [R0+URZ], R3 ;  /* 0x00000003000075a7 */ /* 0x0022a400080011ff */
[----:B--2---:R-:W-:Y:S05]  /*9680*/  @!P0 NANOSLEEP.SYNCS 0x989680 ;  /* 0x009896800000895d */ /* 0x004fea0003900000 */
[----:B------:R-:W2:Y:S02]  /*9690*/  @!P0 SYNCS.PHASECHK.TRANS64 P0, [R0+URZ], R3 ;  /* 0x00000003000085a7 */ /* 0x000ea400080010ff */
[----:B--2---:R-:W-:Y:S05]  /*96a0*/  @!P0 BRA `(.L_x_185) ;  /* 0xfffffffc00f08947 */ /* 0x004fea000383ffff */
[----:B------:R-:W-:Y:S05]  /*96b0*/  BRA `(.L_x_186) ;  /* 0xffffffa0003c7947 */ /* 0x000fea000383ffff */
.L_x_64:
[----:B------:R-:W-:-:S07]  /*96c0*/  MOV R0, UR5 ;  /* 0x0000000500007c02 */ /* 0x000fce0008000f00 */
.L_x_187:
[----:B-1----:R1:W2:Y:S02]  /*96d0*/  SYNCS.PHASECHK.TRANS64.TRYWAIT P0, [R0+URZ], R3 ;  /* 0x00000003000075a7 */ /* 0x0022a400080011ff */
[----:B--2---:R-:W-:Y:S05]  /*96e0*/  @!P0 NANOSLEEP.SYNCS 0x989680 ;  /* 0x009896800000895d */ /* 0x004fea0003900000 */
[----:B------:R-:W2:Y:S02]  /*96f0*/  @!P0 SYNCS.PHASECHK.TRANS64 P0, [R0+URZ], R3 ;  /* 0x00000003000085a7 */ /* 0x000ea400080010ff */
[----:B--2---:R-:W-:Y:S05]  /*9700*/  @!P0 BRA `(.L_x_187) ;  /* 0xfffffffc00f08947 */ /* 0x004fea000383ffff */
[----:B------:R-:W-:Y:S05]  /*9710*/  BRA `(.L_x_188) ;  /* 0xffffffa000487947 */ /* 0x000fea000383ffff */
.L_x_65:
[----:B------:R-:W-:-:S07]  /*9720*/  MOV R0, UR5 ;  /* 0x0000000500007c02 */ /* 0x000fce0008000f00 */
.L_x_189:
[----:B-1----:R1:W2:Y:S02]  /*9730*/  SYNCS.PHASECHK.TRANS64.TRYWAIT P0, [R0+URZ], R3 ;  /* 0x00000003000075a7 */ /* 0x0022a400080011ff */
[----:B--2---:R-:W-:Y:S05]  /*9740*/  @!P0 NANOSLEEP.SYNCS 0x989680 ;  /* 0x009896800000895d */ /* 0x004fea0003900000 */
[----:B------:R-:W2:Y:S02]  /*9750*/  @!P0 SYNCS.PHASECHK.TRANS64 P0, [R0+URZ], R3 ;  /* 0x00000003000085a7 */ /* 0x000ea400080010ff */
[----:B--2---:R-:W-:Y:S05]  /*9760*/  @!P0 BRA `(.L_x_189) ;  /* 0xfffffffc00f08947 */ /* 0x004fea000383ffff */
[----:B------:R-:W-:Y:S05]  /*9770*/  BRA `(.L_x_190) ;  /* 0xffffffa000547947 */ /* 0x000fea000383ffff */
.L_x_66:
[----:B------:R-:W-:-:S07]  /*9780*/  MOV R0, UR5 ;  /* 0x0000000500007c02 */ /* 0x000fce0008000f00 */
.L_x_191:
[----:B-1----:R1:W2:Y:S02]  /*9790*/  SYNCS.PHASECHK.TRANS64.TRYWAIT P0, [R0+URZ], R3 ;  /* 0x00000003000075a7 */ /* 0x0022a400080011ff */
[----:B--2---:R-:W-:Y:S05]  /*97a0*/  @!P0 NANOSLEEP.SYNCS 0x989680 ;  /* 0x009896800000895d */ /* 0x004fea0003900000 */
[----:B------:R-:W2:Y:S02]  /*97b0*/  @!P0 SYNCS.PHASECHK.TRANS64 P0, [R0+URZ], R3 ;  /* 0x00000003000085a7 */ /* 0x000ea400080010ff */
[----:B--2---:R-:W-:Y:S05]  /*97c0*/  @!P0 BRA `(.L_x_191) ;  /* 0xfffffffc00f08947 */ /* 0x004fea000383ffff */
[----:B------:R-:W-:Y:S05]  /*97d0*/  BRA `(.L_x_192) ;  /* 0xffffffa000607947 */ /* 0x000fea000383ffff */
.L_x_67:
[----:B------:R-:W-:-:S07]  /*97e0*/  MOV R0, UR5 ;  /* 0x0000000500007c02 */ /* 0x000fce0008000f00 */
.L_x_193:
[----:B-1----:R1:W2:Y:S02]  /*97f0*/  SYNCS.PHASECHK.TRANS64.TRYWAIT P0, [R0+URZ], R3 ;  /* 0x00000003000075a7 */ /* 0x0022a400080011ff */
[----:B--2---:R-:W-:Y:S05]  /*9800*/  @!P0 NANOSLEEP.SYNCS 0x989680 ;  /* 0x009896800000895d */ /* 0x004fea0003900000 */
[----:B------:R-:W2:Y:S02]  /*9810*/  @!P0 SYNCS.PHASECHK.TRANS64 P0, [R0+URZ], R3 ;  /* 0x00000003000085a7 */ /* 0x000ea400080010ff */
[----:B--2---:R-:W-:Y:S05]  /*9820*/  @!P0 BRA `(.L_x_193) ;  /* 0xfffffffc00f08947 */ /* 0x004fea000383ffff */
[----:B------:R-:W-:Y:S05]  /*9830*/  BRA `(.L_x_194) ;  /* 0xffffffa0006c7947 */ /* 0x000fea000383ffff */
.L_x_68:
[----:B------:R-:W-:-:S07]  /*9840*/  MOV R0, UR5 ;  /* 0x0000000500007c02 */ /* 0x000fce0008000f00 */
.L_x_195:
[----:B-1----:R1:W2:Y:S02]  /*9850*/  SYNCS.PHASECHK.TRANS64.TRYWAIT P0, [R0+URZ], R3 ;  /* 0x00000003000075a7 */ /* 0x0022a400080011ff */
[----:B--2---:R-:W-:Y:S05]  /*9860*/  @!P0 NANOSLEEP.SYNCS 0x989680 ;  /* 0x009896800000895d */ /* 0x004fea0003900000 */
[----:B------:R-:W2:Y:S02]  /*9870*/  @!P0 SYNCS.PHASECHK.TRANS64 P0, [R0+URZ], R3 ;  /* 0x00000003000085a7 */ /* 0x000ea400080010ff */
[----:B--2---:R-:W-:Y:S05]  /*9880*/  @!P0 BRA `(.L_x_195) ;  /* 0xfffffffc00f08947 */ /* 0x004fea000383ffff */
[----:B------:R-:W-:Y:S05]  /*9890*/  BRA `(.L_x_196) ;  /* 0xffffffa000787947 */ /* 0x000fea000383ffff */
.L_x_69:
[----:B------:R-:W-:-:S07]  /*98a0*/  MOV R0, UR5 ;  /* 0x0000000500007c02 */ /* 0x000fce0008000f00 */
.L_x_197:
[----:B-1----:R1:W2:Y:S02]  /*98b0*/  SYNCS.PHASECHK.TRANS64.TRYWAIT P0, [R0+URZ], R3 ;  /* 0x00000003000075a7 */ /* 0x0022a400080011ff */
[----:B--2---:R-:W-:Y:S05]  /*98c0*/  @!P0 NANOSLEEP.SYNCS 0x989680 ;  /* 0x009896800000895d */ /* 0x004fea0003900000 */
[----:B------:R-:W2:Y:S02]  /*98d0*/  @!P0 SYNCS.PHASECHK.TRANS64 P0, [R0+URZ], R3 ;  /* 0x00000003000085a7 */ /* 0x000ea400080010ff */
[----:B--2---:R-:W-:Y:S05]  /*98e0*/  @!P0 BRA `(.L_x_197) ;  /* 0xfffffffc00f08947 */ /* 0x004fea000383ffff */
[----:B------:R-:W-:Y:S05]  /*98f0*/  BRA `(.L_x_198) ;  /* 0xffffffa000847947 */ /* 0x000fea000383ffff */
.L_x_70:
[----:B------:R-:W-:-:S07]  /*9900*/  MOV R0, UR5 ;  /* 0x0000000500007c02 */ /* 0x000fce0008000f00 */
.L_x_199:
[----:B-1----:R1:W2:Y:S02]  /*9910*/  SYNCS.PHASECHK.TRANS64.TRYWAIT P0, [R0+URZ], R3 ;  /* 0x00000003000075a7 */ /* 0x0022a400080011ff */
[----:B--2---:R-:W-:Y:S05]  /*9920*/  @!P0 NANOSLEEP.SYNCS 0x989680 ;  /* 0x009896800000895d */ /* 0x004fea0003900000 */
[----:B------:R-:W2:Y:S02]  /*9930*/  @!P0 SYNCS.PHASECHK.TRANS64 P0, [R0+URZ], R3 ;  /* 0x00000003000085a7 */ /* 0x000ea400080010ff */
[----:B--2---:R-:W-:Y:S05]  /*9940*/  @!P0 BRA `(.L_x_199) ;  /* 0xfffffffc00f08947 */ /* 0x004fea000383ffff */
[----:B------:R-:W-:Y:S05]  /*9950*/  BRA `(.L_x_200) ;  /* 0xffffffa000907947 */ /* 0x000fea000383ffff */
.L_x_71:
[----:B------:R-:W-:-:S07]  /*9960*/  MOV R0, UR5 ;  /* 0x0000000500007c02 */ /* 0x000fce0008000f00 */
.L_x_201:
[----:B-1----:R1:W2:Y:S02]  /*9970*/  SYNCS.PHASECHK.TRANS64.TRYWAIT P0, [R0+URZ], R3 ;  /* 0x00000003000075a7 */ /* 0x0022a400080011ff */
[----:B--2---:R-:W-:Y:S05]  /*9980*/  @!P0 NANOSLEEP.SYNCS 0x989680 ;  /* 0x009896800000895d */ /* 0x004fea0003900000 */
[----:B------:R-:W2:Y:S02]  /*9990*/  @!P0 SYNCS.PHASECHK.TRANS64 P0, [R0+URZ], R3 ;  /* 0x00000003000085a7 */ /* 0x000ea400080010ff */
[----:B--2---:R-:W-:Y:S05]  /*99a0*/  @!P0 BRA `(.L_x_201) ;  /* 0xfffffffc00f08947 */ /* 0x004fea000383ffff */
[----:B------:R-:W-:Y:S05]  /*99b0*/  BRA `(.L_x_202) ;  /* 0xffffffa0009c7947 */ /* 0x000fea000383ffff */
.L_x_72:
[----:B------:R-:W-:-:S07]  /*99c0*/  MOV R0, UR5 ;  /* 0x0000000500007c02 */ /* 0x000fce0008000f00 */
.L_x_203:
[----:B-1----:R1:W2:Y:S02]  /*99d0*/  SYNCS.PHASECHK.TRANS64.TRYWAIT P0, [R0+URZ], R3 ;  /* 0x00000003000075a7 */ /* 0x0022a400080011ff */
[----:B--2---:R-:W-:Y:S05]  /*99e0*/  @!P0 NANOSLEEP.SYNCS 0x989680 ;  /* 0x009896800000895d */ /* 0x004fea0003900000 */
[----:B------:R-:W2:Y:S02]  /*99f0*/  @!P0 SYNCS.PHASECHK.TRANS64 P0, [R0+URZ], R3 ;  /* 0x00000003000085a7 */ /* 0x000ea400080010ff */
[----:B--2---:R-:W-:Y:S05]  /*9a00*/  @!P0 BRA `(.L_x_203) ;  /* 0xfffffffc00f08947 */ /* 0x004fea000383ffff */
[----:B------:R-:W-:Y:S05]  /*9a10*/  BRA `(.L_x_204) ;  /* 0xffffffa000a87947 */ /* 0x000fea000383ffff */
.L_x_73:
[----:B------:R-:W-:-:S07]  /*9a20*/  MOV R0, UR5 ;  /* 0x0000000500007c02 */ /* 0x000fce0008000f00 */
.L_x_205:
[----:B-1----:R1:W2:Y:S02]  /*9a30*/  SYNCS.PHASECHK.TRANS64.TRYWAIT P0, [R0+URZ], R3 ;  /* 0x00000003000075a7 */ /* 0x0022a400080011ff */
[----:B--2---:R-:W-:Y:S05]  /*9a40*/  @!P0 NANOSLEEP.SYNCS 0x989680 ;  /* 0x009896800000895d */ /* 0x004fea0003900000 */
[----:B------:R-:W2:Y:S02]  /*9a50*/  @!P0 SYNCS.PHASECHK.TRANS64 P0, [R0+URZ], R3 ;  /* 0x00000003000085a7 */ /* 0x000ea400080010ff */
[----:B--2---:R-:W-:Y:S05]  /*9a60*/  @!P0 BRA `(.L_x_205) ;  /* 0xfffffffc00f08947 */ /* 0x004fea000383ffff */
[----:B------:R-:W-:Y:S05]  /*9a70*/  BRA `(.L_x_206) ;  /* 0xffffffa000b47947 */ /* 0x000fea000383ffff */
.L_x_74:
[----:B------:R-:W-:-:S07]  /*9a80*/  MOV R0, UR5 ;  /* 0x0000000500007c02 */ /* 0x000fce0008000f00 */
.L_x_207:
[----:B-1----:R1:W2:Y:S02]  /*9a90*/  SYNCS.PHASECHK.TRANS64.TRYWAIT P0, [R0+URZ], R3 ;  /* 0x00000003000075a7 */ /* 0x0022a400080011ff */
[----:B--2---:R-:W-:Y:S05]  /*9aa0*/  @!P0 NANOSLEEP.SYNCS 0x989680 ;  /* 0x009896800000895d */ /* 0x004fea0003900000 */
[----:B------:R-:W2:Y:S02]  /*9ab0*/  @!P0 SYNCS.PHASECHK.TRANS64 P0, [R0+URZ], R3 ;  /* 0x00000003000085a7 */ /* 0x000ea400080010ff */
[----:B--2---:R-:W-:Y:S05]  /*9ac0*/  @!P0 BRA `(.L_x_207) ;  /* 0xfffffffc00f08947 */ /* 0x004fea000383ffff */
[----:B------:R-:W-:Y:S05]  /*9ad0*/  BRA `(.L_x_208) ;  /* 0xffffffa000c07947 */ /* 0x000fea000383ffff */
.L_x_75:
[----:B------:R-:W-:-:S07]  /*9ae0*/  MOV R0, UR5 ;  /* 0x0000000500007c02 */ /* 0x000fce0008000f00 */
.L_x_209:
[----:B-1----:R1:W2:Y:S02]  /*9af0*/  SYNCS.PHASECHK.TRANS64.TRYWAIT P0, [R0+URZ], R3 ;  /* 0x00000003000075a7 */ /* 0x0022a400080011ff */
[----:B--2---:R-:W-:Y:S05]  /*9b00*/  @!P0 NANOSLEEP.SYNCS 0x989680 ;  /* 0x009896800000895d */ /* 0x004fea0003900000 */
[----:B------:R-:W2:Y:S02]  /*9b10*/  @!P0 SYNCS.PHASECHK.TRANS64 P0, [R0+URZ], R3 ;  /* 0x00000003000085a7 */ /* 0x000ea400080010ff */
[----:B--2---:R-:W-:Y:S05]  /*9b20*/  @!P0 BRA `(.L_x_209) ;  /* 0xfffffffc00f08947 */ /* 0x004fea000383ffff */
[----:B------:R-:W-:Y:S05]  /*9b30*/  BRA `(.L_x_210) ;  /* 0xffffffa000cc7947 */ /* 0x000fea000383ffff */
.L_x_76:
[----:B------:R-:W-:-:S07]  /*9b40*/  MOV R0, UR5 ;  /* 0x0000000500007c02 */ /* 0x000fce0008000f00 */
.L_x_211:
[----:B-1----:R1:W2:Y:S02]  /*9b50*/  SYNCS.PHASECHK.TRANS64.TRYWAIT P0, [R0+URZ], R3 ;  /* 0x00000003000075a7 */ /* 0x0022a400080011ff */
[----:B--2---:R-:W-:Y:S05]  /*9b60*/  @!P0 NANOSLEEP.SYNCS 0x989680 ;  /* 0x009896800000895d */ /* 0x004fea0003900000 */
[----:B------:R-:W2:Y:S02]  /*9b70*/  @!P0 SYNCS.PHASECHK.TRANS64 P0, [R0+URZ], R3 ;  /* 0x00000003000085a7 */ /* 0x000ea400080010ff */
[----:B--2---:R-:W-:Y:S05]  /*9b80*/  @!P0 BRA `(.L_x_211) ;  /* 0xfffffffc00f08947 */ /* 0x004fea000383ffff */
[----:B------:R-:W-:Y:S05]  /*9b90*/  BRA `(.L_x_212) ;  /* 0xffffffa000d87947 */ /* 0x000fea000383ffff */
.L_x_79:
[----:B--2---:R2:W3:Y:S02]  /*9ba0*/  SYNCS.PHASECHK.TRANS64.TRYWAIT P0, [R2+URZ+0x2b0], R5 ;  /* 0x0002b005020075a7 */ /* 0x0044e400080011ff */
[----:B---3--:R-:W-:Y:S05]  /*9bb0*/  @!P0 NANOSLEEP.SYNCS 0x989680 ;  /* 0x009896800000895d */ /* 0x008fea0003900000 */
[----:B------:R-:W3:Y:S02]  /*9bc0*/  @!P0 SYNCS.PHASECHK.TRANS64 P0, [R2+URZ+0x2b0], R5 ;  /* 0x0002b005020085a7 */ /* 0x000ee400080010ff */
[----:B---3--:R-:W-:Y:S05]  /*9bd0*/  @!P0 BRA `(.L_x_79) ;  /* 0xfffffffc00f08947 */ /* 0x008fea000383ffff */
[----:B------:R-:W-:Y:S05]  /*9be0*/  BRA `(.L_x_213) ;  /* 0xffffffa4003c7947 */ /* 0x000fea000383ffff */
.L_x_80:
[----:B------:R-:W-:-:S07]  /*9bf0*/  MOV R2, UR4 ;  /* 0x0000000400027c02 */ /* 0x000fce0008000f00 */
.L_x_214:
[----:B--2---:R2:W3:Y:S02]  /*9c00*/  SYNCS.PHASECHK.TRANS64.TRYWAIT P0, [R2+URZ+0x260], R5 ;  /* 0x00026005020075a7 */ /* 0x0044e400080011ff */
[----:B---3--:R-:W-:Y:S05]  /*9c10*/  @!P0 NANOSLEEP.SYNCS 0x989680 ;  /* 0x009896800000895d */ /* 0x008fea0003900000 */
[----:B------:R-:W3:Y:S02]  /*9c20*/  @!P0 SYNCS.PHASECHK.TRANS64 P0, [R2+URZ+0x260], R5 ;  /* 0x00026005020085a7 */ /* 0x000ee400080010ff */
[----:B---3--:R-:W-:Y:S05]  /*9c30*/  @!P0 BRA `(.L_x_214) ;  /* 0xfffffffc00f08947 */ /* 0x008fea000383ffff */
[----:B------:R-:W-:Y:S05]  /*9c40*/  BRA `(.L_x_215) ;  /* 0xffffffa4004c7947 */ /* 0x000fea000383ffff */
.L_x_81:
[----:B--2---:R2:W3:Y:S02]  /*9c50*/  SYNCS.PHASECHK.TRANS64.TRYWAIT P1, [R2+URZ+0x250], R5 ;  /* 0x00025005020075a7 */ /* 0x0044e400080211ff */
[----:B---3--:R-:W-:Y:S05]  /*9c60*/  @!P1 NANOSLEEP.SYNCS 0x989680 ;  /* 0x009896800000995d */ /* 0x008fea0003900000 */
[----:B------:R-:W3:Y:S02]  /*9c70*/  @!P1 SYNCS.PHASECHK.TRANS64 P1, [R2+URZ+0x250], R5 ;  /* 0x00025005020095a7 */ /* 0x000ee400080210ff */
[----:B---3--:R-:W-:Y:S05]  /*9c80*/  @!P1 BRA `(.L_x_81) ;  /* 0xfffffffc00f09947 */ /* 0x008fea000383ffff */
[----:B------:R-:W-:Y:S05]  /*9c90*/  BRA `(.L_x_216) ;  /* 0xffffffa4007c7947 */ /* 0x000fea000383ffff */
.L_x_84:
[----:B------:R-:W-:-:S07]  /*9ca0*/  MOV R0, UR4 ;  /* 0x0000000400007c02 */ /* 0x000fce0008000f00 */
.L_x_217:
[----:B--2---:R2:W3:Y:S02]  /*9cb0*/  SYNCS.PHASECHK.TRANS64.TRYWAIT P0, [R0+URZ+0x260], R3 ;  /* 0x00026003000075a7 */ /* 0x0044e400080011ff */
[----:B---3--:R-:W-:Y:S05]  /*9cc0*/  @!P0 NANOSLEEP.SYNCS 0x989680 ;  /* 0x009896800000895d */ /* 0x008fea0003900000 */
[----:B------:R-:W3:Y:S02]  /*9cd0*/  @!P0 SYNCS.PHASECHK.TRANS64 P0, [R0+URZ+0x260], R3 ;  /* 0x00026003000085a7 */ /* 0x000ee400080010ff */
[----:B---3--:R-:W-:Y:S05]  /*9ce0*/  @!P0 BRA `(.L_x_217) ;  /* 0xfffffffc00f08947 */ /* 0x008fea000383ffff */
[----:B------:R-:W-:Y:S05]  /*9cf0*/  BRA `(.L_x_83) ;  /* 0xffffffa400d07947 */ /* 0x000fea000383ffff */
.L_x_91:
[----:B-1----:R1:W2:Y:S02]  /*9d00*/  SYNCS.PHASECHK.TRANS64.TRYWAIT P1, [R0+URZ+0x250], R5 ;  /* 0x00025005000075a7 */ /* 0x0022a400080211ff */
[----:B--2---:R-:W-:Y:S05]  /*9d10*/  @!P1 NANOSLEEP.SYNCS 0x989680 ;  /* 0x009896800000995d */ /* 0x004fea0003900000 */
[----:B------:R-:W2:Y:S02]  /*9d20*/  @!P1 SYNCS.PHASECHK.TRANS64 P1, [R0+URZ+0x250], R5 ;  /* 0x00025005000095a7 */ /* 0x000ea400080210ff */
[----:B--2---:R-:W-:Y:S05]  /*9d30*/  @!P1 BRA `(.L_x_91) ;  /* 0xfffffffc00f09947 */ /* 0x004fea000383ffff */
[----:B------:R-:W-:Y:S05]  /*9d40*/  BRA `(.L_x_218) ;  /* 0xffffffac00307947 */ /* 0x000fea000383ffff */
.L_x_92:
[----:B------:R-:W-:-:S07]  /*9d50*/  MOV R3, UR19 ;  /* 0x0000001300037c02 */ /* 0x000fce0008000f00 */
.L_x_219:
[----:B-1----:R1:W2:Y:S02]  /*9d60*/  SYNCS.PHASECHK.TRANS64.TRYWAIT P0, [R3+URZ+0x290], R0 ;  /* 0x00029000030075a7 */ /* 0x0022a400080011ff */
[----:B--2---:R-:W-:Y:S05]  /*9d70*/  @!P0 NANOSLEEP.SYNCS 0x989680 ;  /* 0x009896800000895d */ /* 0x004fea0003900000 */
[----:B------:R-:W2:Y:S02]  /*9d80*/  @!P0 SYNCS.PHASECHK.TRANS64 P0, [R3+URZ+0x290], R0 ;  /* 0x00029000030085a7 */ /* 0x000ea400080010ff */
[----:B--2---:R-:W-:Y:S05]  /*9d90*/  @!P0 BRA `(.L_x_219) ;  /* 0xfffffffc00f08947 */ /* 0x004fea000383ffff */
[----:B------:R-:W-:Y:S05]  /*9da0*/  BRA `(.L_x_220) ;  /* 0xffffffac00647947 */ /* 0x000fea000383ffff */
.L_x_95:
[----:B------:R-:W-:Y:S07]  /*9db0*/  MOV R0, UR6 ;  /* 0x0000000600007c02 */ /* 0x000fee0008000f00 */
.L_x_221:
[----:B-1----:R1:W2:Y:S02]  /*9dc0*/  SYNCS.PHASECHK.TRANS64.TRYWAIT P0, [R0+URZ], R3 ;  /* 0x00000003000075a7 */ /* 0x0022a400080011ff */
[----:B--2---:R-:W-:Y:S05]  /*9dd0*/  @!P0 NANOSLEEP.SYNCS 0x989680 ;  /* 0x009896800000895d */ /* 0x004fea0003900000 */
[----:B------:R-:W2:Y:S02]  /*9de0*/  @!P0 SYNCS.PHASECHK.TRANS64 P0, [R0+URZ], R3 ;  /* 0x00000003000085a7 */ /* 0x000ea400080010ff */
[----:B--2---:R-:W-:Y:S05]  /*9df0*/  @!P0 BRA `(.L_x_221) ;  /* 0xfffffffc00f08947 */ /* 0x004fea000383ffff */
[----:B------:R-:W-:Y:S05]  /*9e00*/  BRA `(.L_x_94) ;  /* 0xffffffac009c7947 */ /* 0x000fea000383ffff */
.L_x_98:
[----:B------:R-:W-:-:S07]  /*9e10*/  MOV R0, UR4 ;  /* 0x0000000400007c02 */ /* 0x000fce0008000f00 */
.L_x_222:
[----:B--2---:R2:W4:Y:S02]  /*9e20*/  SYNCS.PHASECHK.TRANS64.TRYWAIT P0, [R0+URZ], R3 ;  /* 0x00000003000075a7 */ /* 0x00452400080011ff */
[----:B----4-:R-:W-:Y:S05]  /*9e30*/  @!P0 NANOSLEEP.SYNCS 0x989680 ;  /* 0x009896800000895d */ /* 0x010fea0003900000 */
[----:B------:R-:W4:Y:S02]  /*9e40*/  @!P0 SYNCS.PHASECHK.TRANS64 P0, [R0+URZ], R3 ;  /* 0x00000003000085a7 */ /* 0x000f2400080010ff */
[----:B----4-:R-:W-:Y:S05]  /*9e50*/  @!P0 BRA `(.L_x_222) ;  /* 0xfffffffc00f08947 */ /* 0x010fea000383ffff */
[----:B------:R-:W-:Y:S05]  /*9e60*/  BRA `(.L_x_223) ;  /* 0xffffffb0003c7947 */ /* 0x000fea000383ffff */
.L_x_99:
[----:B------:R-:W-:-:S07]  /*9e70*/  MOV R0, UR5 ;  /* 0x0000000500007c02 */ /* 0x000fce0008000f00 */
.L_x_224:
[----:B-1----:R1:W2:Y:S02]  /*9e80*/  SYNCS.PHASECHK.TRANS64.TRYWAIT P0, [R0+URZ], R3 ;  /* 0x00000003000075a7 */ /* 0x0022a400080011ff */
[----:B--2---:R-:W-:Y:S05]  /*9e90*/  @!P0 NANOSLEEP.SYNCS 0x989680 ;  /* 0x009896800000895d */ /* 0x004fea0003900000 */
[----:B------:R-:W2:Y:S02]  /*9ea0*/  @!P0 SYNCS.PHASECHK.TRANS64 P0, [R0+URZ], R3 ;  /* 0x00000003000085a7 */ /* 0x000ea400080010ff */
[----:B--2---:R-:W-:Y:S05]  /*9eb0*/  @!P0 BRA `(.L_x_224) ;  /* 0xfffffffc00f08947 */ /* 0x004fea000383ffff */
[----:B------:R-:W-:Y:S05]  /*9ec0*/  BRA `(.L_x_225) ;  /* 0xffffffb000487947 */ /* 0x000fea000383ffff */
.L_x_100:
[----:B------:R-:W-:-:S07]  /*9ed0*/  MOV R0, UR5 ;  /* 0x0000000500007c02 */ /* 0x000fce0008000f00 */
.L_x_226:
[----:B-1----:R1:W2:Y:S02]  /*9ee0*/  SYNCS.PHASECHK.TRANS64.TRYWAIT P0, [R0+URZ], R3 ;  /* 0x00000003000075a7 */ /* 0x0022a400080011ff */
[----:B--2---:R-:W-:Y:S05]  /*9ef0*/  @!P0 NANOSLEEP.SYNCS 0x989680 ;  /* 0x009896800000895d */ /* 0x004fea0003900000 */
[----:B------:R-:W2:Y:S02]  /*9f00*/  @!P0 SYNCS.PHASECHK.TRANS64 P0, [R0+URZ], R3 ;  /* 0x00000003000085a7 */ /* 0x000ea400080010ff */
[----:B--2---:R-:W-:Y:S05]  /*9f10*/  @!P0 BRA `(.L_x_226) ;  /* 0xfffffffc00f08947 */ /* 0x004fea000383ffff */
[----:B------:R-:W-:Y:S05]  /*9f20*/  BRA `(.L_x_227) ;  /* 0xffffffb000547947 */ /* 0x000fea000383ffff */
.L_x_101:
[----:B------:R-:W-:-:S07]  /*9f30*/  MOV R0, UR4 ;  /* 0x0000000400007c02 */ /* 0x000fce0008000f00 */
.L_x_228:
[----:B-1----:R1:W2:Y:S02]  /*9f40*/  SYNCS.PHASECHK.TRANS64.TRYWAIT P0, [R0+URZ], R3 ;  /* 0x00000003000075a7 */ /* 0x0022a400080011ff */
[----:B--2---:R-:W-:Y:S05]  /*9f50*/  @!P0 NANOSLEEP.SYNCS 0x989680 ;  /* 0x009896800000895d */ /* 0x004fea0003900000 */
[----:B------:R-:W2:Y:S02]  /*9f60*/  @!P0 SYNCS.PHASECHK.TRANS64 P0, [R0+URZ], R3 ;  /* 0x00000003000085a7 */ /* 0x000ea400080010ff */
[----:B--2---:R-:W-:Y:S05]  /*9f70*/  @!P0 BRA `(.L_x_228) ;  /* 0xfffffffc00f08947 */ /* 0x004fea000383ffff */
[----:B------:R-:W-:Y:S05]  /*9f80*/  BRA `(.L_x_229) ;  /* 0xffffffb000607947 */ /* 0x000fea000383ffff */
.L_x_106:
[----:B--2---:R2:W3:Y:S02]  /*9f90*/  SYNCS.PHASECHK.TRANS64.TRYWAIT P0, [R12+URZ+0x250], R9 ;  /* 0x000250090c0075a7 */ /* 0x0044e400080011ff */
[----:B---3--:R-:W-:Y:S05]  /*9fa0*/  @!P0 NANOSLEEP.SYNCS 0x989680 ;  /* 0x009896800000895d */ /* 0x008fea0003900000 */
[----:B------:R-:W3:Y:S02]  /*9fb0*/  @!P0 SYNCS.PHASECHK.TRANS64 P0, [R12+URZ+0x250], R9 ;  /* 0x000250090c0085a7 */ /* 0x000ee400080010ff */
[----:B---3--:R-:W-:Y:S05]  /*9fc0*/  @!P0 BRA `(.L_x_106) ;  /* 0xfffffffc00f08947 */ /* 0x008fea000383ffff */
[----:B------:R-:W-:Y:S05]  /*9fd0*/  BRA `(.L_x_230) ;  /* 0xffffffb400807947 */ /* 0x000fea000383ffff */
.L_x_109:
[----:B------:R-:W-:Y:S07]  /*9fe0*/  MOV R0, UR21 ;  /* 0x0000001500007c02 */ /* 0x000fee0008000f00 */
.L_x_231:
[----:B--2---:R2:W3:Y:S02]  /*9ff0*/  SYNCS.PHASECHK.TRANS64.TRYWAIT P2, [R0+URZ+0x248], R11 ;  /* 0x0002480b000075a7 */ /* 0x0044e400080411ff */
[----:B---3--:R-:W-:Y:S05]  /*a000*/  @!P2 NANOSLEEP.SYNCS 0x989680 ;  /* 0x009896800000a95d */ /* 0x008fea0003900000 */
[----:B------:R-:W3:Y:S02]  /*a010*/  @!P2 SYNCS.PHASECHK.TRANS64 P2, [R0+URZ+0x248], R11 ;  /* 0x0002480b0000a5a7 */ /* 0x000ee400080410ff */
[----:B---3--:R-:W-:Y:S05]  /*a020*/  @!P2 BRA `(.L_x_231) ;  /* 0xfffffffc00f0a947 */ /* 0x008fea000383ffff */
[----:B------:R-:W-:Y:S05]  /*a030*/  BRA `(.L_x_108) ;  /* 0xffffffb800e87947 */ /* 0x000fea000383ffff */
.L_x_112:
[----:B--2---:R-:W-:Y:S07]  /*a040*/  MOV R0, UR21 ;  /* 0x0000001500007c02 */ /* 0x004fee0008000f00 */
.L_x_232:
[----:B--2---:R2:W3:Y:S02]  /*a050*/  SYNCS.PHASECHK.TRANS64.TRYWAIT P0, [R0+URZ+0x230], R9 ;  /* 0x00023009000075a7 */ /* 0x0044e400080011ff */
[----:B---3--:R-:W-:Y:S05]  /*a060*/  @!P0 NANOSLEEP.SYNCS 0x989680 ;  /* 0x009896800000895d */ /* 0x008fea0003900000 */
[----:B------:R-:W3:Y:S02]  /*a070*/  @!P0 SYNCS.PHASECHK.TRANS64 P0, [R0+URZ+0x230], R9 ;  /* 0x00023009000085a7 */ /* 0x000ee400080010ff */
[----:B---3--:R-:W-:Y:S05]  /*a080*/  @!P0 BRA `(.L_x_232) ;  /* 0xfffffffc00f08947 */ /* 0x008fea000383ffff */
[----:B------:R-:W-:Y:S05]  /*a090*/  BRA `(.L_x_233) ;  /* 0xffffffbc00447947 */ /* 0x000fea000383ffff */
.L_x_113:
[----:B------:R-:W-:Y:S07]  /*a0a0*/  MOV R0, UR21 ;  /* 0x0000001500007c02 */ /* 0x000fee0008000f00 */
.L_x_234:
[----:B--2---:R2:W3:Y:S02]  /*a0b0*/  SYNCS.PHASECHK.TRANS64.TRYWAIT P0, [R0+URZ+0x238], R9 ;  /* 0x00023809000075a7 */ /* 0x0044e400080011ff */
[----:B---3--:R-:W-:Y:S05]  /*a0c0*/  @!P0 NANOSLEEP.SYNCS 0x989680 ;  /* 0x009896800000895d */ /* 0x008fea0003900000 */
[----:B------:R-:W3:Y:S02]  /*a0d0*/  @!P0 SYNCS.PHASECHK.TRANS64 P0, [R0+URZ+0x238], R9 ;  /* 0x00023809000085a7 */ /* 0x000ee400080010ff */
[----:B---3--:R-:W-:Y:S05]  /*a0e0*/  @!P0 BRA `(.L_x_234) ;  /* 0xfffffffc00f08947 */ /* 0x008fea000383ffff */
[----:B------:R-:W-:Y:S05]  /*a0f0*/  BRA `(.L_x_235) ;  /* 0xffffffbc007c7947 */ /* 0x000fea000383ffff */
.L_x_115:
[----:B------:R-:W-:-:S07]  /*a100*/  MOV R0, UR21 ;  /* 0x0000001500007c02 */ /* 0x000fce0008000f00 */
.L_x_236:
[----:B---3--:R3:W4:Y:S02]  /*a110*/  SYNCS.PHASECHK.TRANS64.TRYWAIT P0, [R0+URZ+0x230], R3 ;  /* 0x00023003000075a7 */ /* 0x00872400080011ff */
[----:B----4-:R-:W-:Y:S05]  /*a120*/  @!P0 NANOSLEEP.SYNCS 0x989680 ;  /* 0x009896800000895d */ /* 0x010fea0003900000 */
[----:B------:R-:W4:Y:S02]  /*a130*/  @!P0 SYNCS.PHASECHK.TRANS64 P0, [R0+URZ+0x230], R3 ;  /* 0x00023003000085a7 */ /* 0x000f2400080010ff */
[----:B----4-:R-:W-:Y:S05]  /*a140*/  @!P0 BRA `(.L_x_236) ;  /* 0xfffffffc00f08947 */ /* 0x010fea000383ffff */
[----:B------:R-:W-:Y:S05]  /*a150*/  BRA `(.L_x_237) ;  /* 0xffffffbc00ec7947 */ /* 0x000fea000383ffff */
.L_x_117:
[----:B-1----:R1:W2:Y:S02]  /*a160*/  SYNCS.PHASECHK.TRANS64.TRYWAIT P0, [R3+URZ+0x250], R0 ;  /* 0x00025000030075a7 */ /* 0x0022a400080011ff */
[----:B--2---:R-:W-:Y:S05]  /*a170*/  @!P0 NANOSLEEP.SYNCS 0x989680 ;  /* 0x009896800000895d */ /* 0x004fea0003900000 */
[----:B------:R-:W2:Y:S02]  /*a180*/  @!P0 SYNCS.PHASECHK.TRANS64 P0, [R3+URZ+0x250], R0 ;  /* 0x00025000030085a7 */ /* 0x000ea400080010ff */
[----:B--2---:R-:W-:Y:S05]  /*a190*/  @!P0 BRA `(.L_x_117) ;  /* 0xfffffffc00f08947 */ /* 0x004fea000383ffff */
[----:B------:R-:W-:Y:S05]  /*a1a0*/  BRA `(.L_x_238) ;  /* 0xffffffc000b47947 */ /* 0x000fea000383ffff */
.L_x_128:
[----:B--2---:R2:W1:Y:S02]  /*a1b0*/  SYNCS.PHASECHK.TRANS64.TRYWAIT P1, [R2+URZ+0x220], R5 ;  /* 0x00022005020075a7 */ /* 0x00446400080211ff */
[----:B-1----:R-:W-:Y:S05]  /*a1c0*/  @!P1 NANOSLEEP.SYNCS 0x989680 ;  /* 0x009896800000995d */ /* 0x002fea0003900000 */
[----:B------:R-:W1:Y:S02]  /*a1d0*/  @!P1 SYNCS.PHASECHK.TRANS64 P1, [R2+URZ+0x220], R5 ;  /* 0x00022005020095a7 */ /* 0x000e6400080210ff */
[----:B-1----:R-:W-:Y:S05]  /*a1e0*/  @!P1 BRA `(.L_x_128) ;  /* 0xfffffffc00f09947 */ /* 0x002fea000383ffff */
[----:B------:R-:W-:Y:S05]  /*a1f0*/  BRA `(.L_x_127) ;  /* 0xffffffd000287947 */ /* 0x000fea000383ffff */
.L_x_130:
[----:B--2---:R2:W4:Y:S02]  /*a200*/  SYNCS.PHASECHK.TRANS64.TRYWAIT P0, [R100+URZ+0x270], R3 ;  /* 0x00027003640075a7 */ /* 0x00452400080011ff */
[----:B----4-:R-:W-:Y:S05]  /*a210*/  @!P0 NANOSLEEP.SYNCS 0x989680 ;  /* 0x009896800000895d */ /* 0x010fea0003900000 */
[----:B------:R-:W4:Y:S02]  /*a220*/  @!P0 SYNCS.PHASECHK.TRANS64 P0, [R100+URZ+0x270], R3 ;  /* 0x00027003640085a7 */ /* 0x000f2400080010ff */
[----:B----4-:R-:W-:Y:S05]  /*a230*/  @!P0 BRA `(.L_x_130) ;  /* 0xfffffffc00f08947 */ /* 0x010fea000383ffff */
[----:B------:R-:W-:Y:S05]  /*a240*/  BRA `(.L_x_129) ;  /* 0xffffffd000787947 */ /* 0x000fea000383ffff */
.L_x_138:
[----:B---3--:R3:W4:Y:S02]  /*a250*/  SYNCS.PHASECHK.TRANS64.TRYWAIT P0, [R109+URZ+0x220], R4 ;  /* 0x000220046d0075a7 */ /* 0x00872400080011ff */
[----:B----4-:R-:W-:Y:S05]  /*a260*/  @!P0 NANOSLEEP.SYNCS 0x989680 ;  /* 0x009896800000895d */ /* 0x010fea0003900000 */
[----:B------:R-:W4:Y:S02]  /*a270*/  @!P0 SYNCS.PHASECHK.TRANS64 P0, [R109+URZ+0x220], R4 ;  /* 0x000220046d0085a7 */ /* 0x000f2400080010ff */
[----:B----4-:R-:W-:Y:S05]  /*a280*/  @!P0 BRA `(.L_x_138) ;  /* 0xfffffffc00f08947 */ /* 0x010fea000383ffff */
[----:B------:R-:W-:Y:S05]  /*a290*/  BRA `(.L_x_137) ;  /* 0xffffffdc006c7947 */ /* 0x000fea000383ffff */
        .weak           $__internal_0_$__cuda_sm10x_tcgen05_guardrail_trap_col_being_dealloced_not_returned_by_alloc
        .type           $__internal_0_$__cuda_sm10x_tcgen05_guardrail_trap_col_being_dealloced_not_returned_by_alloc,@function
        .size           $__internal_0_$__cuda_sm10x_tcgen05_guardrail_trap_col_being_dealloced_not_returned_by_alloc,($__internal_1_$__cuda_sm10x_tcgen05_guardrail_trap_phase_invalid_during_alloc - $__internal_0_$__cuda_sm10x_tcgen05_guardrail_trap_col_being_dealloced_not_returned_by_alloc)
$__internal_0_$__cuda_sm10x_tcgen05_guardrail_trap_col_being_dealloced_not_returned_by_alloc:
[----:B------:R-:W-:Y:S05]  /*a2a0*/  BPT.TRAP 0x1 ;  /* 0x000000040000795c */ /* 0x000fea0000300000 */
[----:B------:R-:W-:-:S04]  /*a2b0*/  HFMA2 R3, -RZ, RZ, 0, 0 ;  /* 0x00000000ff037431 */ /* 0x000fc800000001ff */
[----:B------:R-:W-:Y:S05]  /*a2c0*/  RET.REL.NODEC R2 `(_ZN7cutlass13device_kernelINS_4gemm6kernel13GemmUniversalIN4cute5tupleIJiiiiEEENS1_10collective13CollectiveMmaINS1_35MainloopSm100TmaUmmaWarpSpecializedILi34ELi2ELi4ENS5_IJNS4_1CILi4EEENSA_ILi2EEENSA_ILi1EEEEEEEENS5_IJNSA_ILi64EEENSA_ILi128EEENSA_ILi32EEEEEENS_12float_e5m2_tENS5_IJlSD_lEEESK_SL_NS4_8TiledMMAINS4_8MMA_AtomIJNS4_10MMA_TraitsINS4_19SM100_MMA_F8F6F4_SSEJSK_SK_fSG_SH_NS4_17integral_constantINS4_4UMMA5MajorELSS_0EEEST_NSQ_INSR_7ScaleInELSU_0EEESV_EEEEEENS4_6LayoutINS5_IJSD_SD_SD_EEENS5_IJNSA_ILi0EEES10_S10_EEEEENS5_IJNS4_10UnderscoreES13_S13_EEEEENS4_23SM90_TMA_LOAD_MULTICASTENS4_14ComposedLayoutINS4_7SwizzleILi1ELi4ELi3EEENS4_18smem_ptr_flag_bitsILi8EEENSY_INS5_IJNSA_ILi8EEESI_EEENS5_IJSI_SD_EEEEEEEvNS4_8identityES16_S1G_vS1H_EENS_8epilogue10collective18CollectiveEpilogueINS1J_23Sm100TmaWarpSpecializedILi2ELi2ELi32ELb0ELb0EEEJSJ_NS5_IJNSY_ISG_SD_EES1O_EEESK_SL_SK_SL_NS1J_6fusion15FusionCallbacksIS1N_NS1Q_17LinearCombinationISK_fSK_fLNS_15FloatRoundStyleE2EEESJ_S1P_JEEENS4_5SM1004TMEM4LOAD26SM100_TMEM_LOAD_16dp32b32xENS4_13SM90_TMA_LOADENS17_INS18_ILi2ELi4ELi3EEES1B_NSY_INS5_IJS1C_SG_EEENS5_IJSG_SD_EEEEEEENS4_39AutoVectorizingCopyWithAssumedAlignmentILi128EEENS4_14SM90_TMA_STOREES25_S27_S27_EEEvvEEEEvNT_6ParamsE) ;  /* 0xffffff5c024c7950 */ /* 0x000fea0003c3ffff */
        .weak           $__internal_1_$__cuda_sm10x_tcgen05_guardrail_trap_phase_invalid_during_alloc
        .type           $__internal_1_$__cuda_sm10x_tcgen05_guardrail_trap_phase_invalid_during_alloc,@function
        .size           $__internal_1_$__cuda_sm10x_tcgen05_guardrail_trap_phase_invalid_during_alloc,($__internal_2_$__cuda_sm10x_tcgen05_guardrail_trap_unallocated_columns_being_dealloced - $__internal_1_$__cuda_sm10x_tcgen05_guardrail_trap_phase_invalid_during_alloc)
$__internal_1_$__cuda_sm10x_tcgen05_guardrail_trap_phase_invalid_during_alloc:
[----:B------:R-:W-:Y:S05]  /*a2d0*/  BPT.TRAP 0x1 ;  /* 0x000000040000795c */ /* 0x000fea0000300000 */
[----:B------:R-:W-:-:S04]  /*a2e0*/  MOV R5, 0x0 ;  /* 0x0000000000057802 */ /* 0x000fc80000000f00 */
[----:B------:R-:W-:Y:S05]  /*a2f0*/  RET.REL.NODEC R4 `(_ZN7cutlass13device_kernelINS_4gemm6kernel13GemmUniversalIN4cute5tupleIJiiiiEEENS1_10collective13CollectiveMmaINS1_35MainloopSm100TmaUmmaWarpSpecializedILi34ELi2ELi4ENS5_IJNS4_1CILi4EEENSA_ILi2EEENSA_ILi1EEEEEEEENS5_IJNSA_ILi64EEENSA_ILi128EEENSA_ILi32EEEEEENS_12float_e5m2_tENS5_IJlSD_lEEESK_SL_NS4_8TiledMMAINS4_8MMA_AtomIJNS4_10MMA_TraitsINS4_19SM100_MMA_F8F6F4_SSEJSK_SK_fSG_SH_NS4_17integral_constantINS4_4UMMA5MajorELSS_0EEEST_NSQ_INSR_7ScaleInELSU_0EEESV_EEEEEENS4_6LayoutINS5_IJSD_SD_SD_EEENS5_IJNSA_ILi0EEES10_S10_EEEEENS5_IJNS4_10UnderscoreES13_S13_EEEEENS4_23SM90_TMA_LOAD_MULTICASTENS4_14ComposedLayoutINS4_7SwizzleILi1ELi4ELi3EEENS4_18smem_ptr_flag_bitsILi8EEENSY_INS5_IJNSA_ILi8EEESI_EEENS5_IJSI_SD_EEEEEEEvNS4_8identityES16_S1G_vS1H_EENS_8epilogue10collective18CollectiveEpilogueINS1J_23Sm100TmaWarpSpecializedILi2ELi2ELi32ELb0ELb0EEEJSJ_NS5_IJNSY_ISG_SD_EES1O_EEESK_SL_SK_SL_NS1J_6fusion15FusionCallbacksIS1N_NS1Q_17LinearCombinationISK_fSK_fLNS_15FloatRoundStyleE2EEESJ_S1P_JEEENS4_5SM1004TMEM4LOAD26SM100_TMEM_LOAD_16dp32b32xENS4_13SM90_TMA_LOADENS17_INS18_ILi2ELi4ELi3EEES1B_NSY_INS5_IJS1C_SG_EEENS5_IJSG_SD_EEEEEEENS4_39AutoVectorizingCopyWithAssumedAlignmentILi128EEENS4_14SM90_TMA_STOREES25_S27_S27_EEEvvEEEEvNT_6ParamsE) ;  /* 0xffffff5c04407950 */ /* 0x000fea0003c3ffff */
        .weak           $__internal_2_$__cuda_sm10x_tcgen05_guardrail_trap_unallocated_columns_being_dealloced
        .type           $__internal_2_$__cuda_sm10x_tcgen05_guardrail_trap_unallocated_columns_being_dealloced,@function
        .size           $__internal_2_$__cuda_sm10x_tcgen05_guardrail_trap_unallocated_columns_being_dealloced,(.L_x_240 - $__internal_2_$__cuda_sm10x_tcgen05_guardrail_trap_unallocated_columns_being_dealloced)
$__internal_2_$__cuda_sm10x_tcgen05_guardrail_trap_unallocated_columns_being_dealloced:
[----:B------:R-:W-:Y:S05]  /*a300*/  BPT.TRAP 0x1 ;  /* 0x000000040000795c */ /* 0x000fea0000300000 */
[----:B------:R-:W-:-:S04]  /*a310*/  HFMA2 R3, -RZ, RZ, 0, 0 ;  /* 0x00000000ff037431 */ /* 0x000fc800000001ff */
[----:B------:R-:W-:Y:S05]  /*a320*/  RET.REL.NODEC R2 `(_ZN7cutlass13device_kernelINS_4gemm6kernel13GemmUniversalIN4cute5tupleIJiiiiEEENS1_10collective13CollectiveMmaINS1_35MainloopSm100TmaUmmaWarpSpecializedILi34ELi2ELi4ENS5_IJNS4_1CILi4EEENSA_ILi2EEENSA_ILi1EEEEEEEENS5_IJNSA_ILi64EEENSA_ILi128EEENSA_ILi32EEEEEENS_12float_e5m2_tENS5_IJlSD_lEEESK_SL_NS4_8TiledMMAINS4_8MMA_AtomIJNS4_10MMA_TraitsINS4_19SM100_MMA_F8F6F4_SSEJSK_SK_fSG_SH_NS4_17integral_constantINS4_4UMMA5MajorELSS_0EEEST_NSQ_INSR_7ScaleInELSU_0EEESV_EEEEEENS4_6LayoutINS5_IJSD_SD_SD_EEENS5_IJNSA_ILi0EEES10_S10_EEEEENS5_IJNS4_10UnderscoreES13_S13_EEEEENS4_23SM90_TMA_LOAD_MULTICASTENS4_14ComposedLayoutINS4_7SwizzleILi1ELi4ELi3EEENS4_18smem_ptr_flag_bitsILi8EEENSY_INS5_IJNSA_ILi8EEESI_EEENS5_IJSI_SD_EEEEEEEvNS4_8identityES16_S1G_vS1H_EENS_8epilogue10collective18CollectiveEpilogueINS1J_23Sm100TmaWarpSpecializedILi2ELi2ELi32ELb0ELb0EEEJSJ_NS5_IJNSY_ISG_SD_EES1O_EEESK_SL_SK_SL_NS1J_6fusion15FusionCallbacksIS1N_NS1Q_17LinearCombinationISK_fSK_fLNS_15FloatRoundStyleE2EEESJ_S1P_JEEENS4_5SM1004TMEM4LOAD26SM100_TMEM_LOAD_16dp32b32xENS4_13SM90_TMA_LOADENS17_INS18_ILi2ELi4ELi3EEES1B_NSY_INS5_IJS1C_SG_EEENS5_IJSG_SD_EEEEEEENS4_39AutoVectorizingCopyWithAssumedAlignmentILi128EEENS4_14SM90_TMA_STOREES25_S27_S27_EEEvvEEEEvNT_6ParamsE) ;  /* 0xffffff5c02347950 */ /* 0x000fea0003c3ffff */
.L_x_239:
[----:B------:R-:W-:-:S00]  /*a330*/  BRA `(.L_x_239) ;  /* 0xfffffffc00fc7947 */ /* 0x000fc0000383ffff */
[----:B------:R-:W-:-:S00]  /*a340*/  NOP ;  /* 0x0000000000007918 */ /* 0x000fc00000000000 */
        /* <DEDUP_REMOVED lines=11> */
.L_x_240:


//--------------------- .nv.global.init           --------------------------
	.section	.nv.global.init,"aw",@progbits
.nv.global.init:
	.type		$str$27,@object
	.size		$str$27,($str$28 - $str$27)
$str$27:
        /*0000*/ 	.byte	0x28, 0x61, 0x64, 0x64, 0x72, 0x65, 0x73, 0x73, 0x20, 0x26, 0x20, 0x6d, 0x61, 0x73, 0x6b, 0x29
        /*0010*/ 	.byte	0x20, 0x3d, 0x3d, 0x20, 0x30, 0x00
	.type		$str$28,@object
	.size		$str$28,($str$26 - $str$28)
$str$28:
        /*0016*/ 	.byte	0x2f, 0x74, 0x6d, 0x70, 0x2f, 0x63, 0x75, 0x74, 0x6c, 0x61, 0x73, 0x73, 0x5f, 0x73, 0x77, 0x65
        /*0026*/ 	.byte	0x65, 0x70, 0x5f, 0x73, 0x72, 0x63, 0x2f, 0x69, 0x6e, 0x63, 0x6c, 0x75, 0x64, 0x65, 0x2f, 0x63
        /*0036*/ 	.byte	0x75, 0x74, 0x65, 0x2f, 0x70, 0x6f, 0x69, 0x6e, 0x74, 0x65, 0x72, 0x5f, 0x66, 0x6c, 0x61, 0x67
        /*0046*/ 	.byte	0x67, 0x65, 0x64, 0x2e, 0x68, 0x70, 0x70, 0x00
	.type		$str$26,@object
	.size		$str$26,($str$25 - $str$26)
$str$26:
        /*004e*/ 	.byte	0x2f, 0x74, 0x6d, 0x70, 0x2f, 0x63, 0x75, 0x74, 0x6c, 0x61, 0x73, 0x73, 0x5f, 0x73, 0x77, 0x65
        /*005e*/ 	.byte	0x65, 0x70, 0x5f, 0x73, 0x72, 0x63, 0x2f, 0x69, 0x6e, 0x63, 0x6c, 0x75, 0x64, 0x65, 0x2f, 0x63
        /*006e*/ 	.byte	0x75, 0x74, 0x65, 0x2f, 0x61, 0x74, 0x6f, 0x6d, 0x2f, 0x63, 0x6f, 0x70, 0x79, 0x5f, 0x74, 0x72
        /*007e*/ 	.byte	0x61, 0x69, 0x74, 0x73, 0x5f, 0x73, 0x6d, 0x31, 0x30, 0x30, 0x2e, 0x68, 0x70, 0x70, 0x00
	.type		$str$25,@object
	.size		$str$25,(__unnamed_1 - $str$25)
$str$25:
        /*008d*/ 	.byte	0x28, 0x28, 0x75, 0x69, 0x6e, 0x74, 0x33, 0x32, 0x5f, 0x74, 0x28, 0x74, 0x68, 0x72, 0x65, 0x61
        /*009d*/ 	.byte	0x64, 0x49, 0x64, 0x78, 0x2e, 0x78, 0x29, 0x20, 0x2f, 0x20, 0x33, 0x32, 0x29, 0x20, 0x25, 0x20
        /*00ad*/ 	.byte	0x34, 0x29, 0x20, 0x3d, 0x3d, 0x20, 0x28, 0x28, 0x28, 0x74, 0x6d, 0x65, 0x6d, 0x5f, 0x61, 0x64
        /*00bd*/ 	.byte	0x64, 0x72, 0x20, 0x3e, 0x3e, 0x20, 0x31, 0x36, 0x29, 0x20, 0x2f, 0x20, 0x33, 0x32, 0x29, 0x20
        /*00cd*/ 	.byte	0x25, 0x20, 0x34, 0x29, 0x00
	.type		__unnamed_1,@object
	.size		__unnamed_1,(__unnamed_2 - __unnamed_1)
__unnamed_1:
        /*00d2*/ 	.byte	0x61, 0x75, 0x74, 0x6f, 0x20, 0x63, 0x75, 0x74, 0x65, 0x3a, 0x3a, 0x61, 0x73, 0x5f, 0x70, 0x6f
        /* <DEDUP_REMOVED lines=24> */
        /*0262*/ 	.byte	0x3c, 0x34, 0x30, 0x39, 0x36, 0x3e, 0x3e, 0x3e, 0x3e, 0x5d, 0x00
	.type		__unnamed_2,@object
	.size		__unnamed_2,(.L_2 - __unnamed_2)
__unnamed_2:
        /* <DEDUP_REMOVED lines=40> */
        /*04ed*/ 	.byte	0x74, 0x65, 0x3a, 0x3a, 0x43, 0x3c, 0x30, 0x3e, 0x3e, 0x3e, 0x3e, 0x5d, 0x00
.L_2:


//--------------------- .nv.shared._ZN7cutlass13device_kernelINS_4gemm6kernel13GemmUniversalIN4cute5tupleIJiiiiEEENS1_10collective13CollectiveMmaINS1_35MainloopSm100TmaUmmaWarpSpecializedILi34ELi2ELi4ENS5_IJNS4_1CILi4EEENSA_ILi2EEENSA_ILi1EEEEEEEENS5_IJNSA_ILi64EEENSA_ILi128EEENSA_ILi32EEEEEENS_12float_e5m2_tENS5_IJlSD_lEEESK_SL_NS4_8TiledMMAINS4_8MMA_AtomIJNS4_10MMA_TraitsINS4_19SM100_MMA_F8F6F4_SSEJSK_SK_fSG_SH_NS4_17integral_constantINS4_4UMMA5MajorELSS_0EEEST_NSQ_INSR_7ScaleInELSU_0EEESV_EEEEEENS4_6LayoutINS5_IJSD_SD_SD_EEENS5_IJNSA_ILi0EEES10_S10_EEEEENS5_IJNS4_10UnderscoreES13_S13_EEEEENS4_23SM90_TMA_LOAD_MULTICASTENS4_14ComposedLayoutINS4_7SwizzleILi1ELi4ELi3EEENS4_18smem_ptr_flag_bitsILi8EEENSY_INS5_IJNSA_ILi8EEESI_EEENS5_IJSI_SD_EEEEEEEvNS4_8identityES16_S1G_vS1H_EENS_8epilogue10collective18CollectiveEpilogueINS1J_23Sm100TmaWarpSpecializedILi2ELi2ELi32ELb0ELb0EEEJSJ_NS5_IJNSY_ISG_SD_EES1O_EEESK_SL_SK_SL_NS1J_6fusion15FusionCallbacksIS1N_NS1Q_17LinearCombinationISK_fSK_fLNS_15FloatRoundStyleE2EEESJ_S1P_JEEENS4_5SM1004TMEM4LOAD26SM100_TMEM_LOAD_16dp32b32xENS4_13SM90_TMA_LOADENS17_INS18_ILi2ELi4ELi3EEES1B_NSY_INS5_IJS1C_SG_EEENS5_IJSG_SD_EEEEEEENS4_39AutoVectorizingCopyWithAssumedAlignmentILi128EEENS4_14SM90_TMA_STOREES25_S27_S27_EEEvvEEEEvNT_6ParamsE --------------------------
	.section	.nv.shared._ZN7cutlass13device_kernelINS_4gemm6kernel13GemmUniversalIN4cute5tupleIJiiiiEEENS1_10collective13CollectiveMmaINS1_35MainloopSm100TmaUmmaWarpSpecializedILi34ELi2ELi4ENS5_IJNS4_1CILi4EEENSA_ILi2EEENSA_ILi1EEEEEEEENS5_IJNSA_ILi64EEENSA_ILi128EEENSA_ILi32EEEEEENS_12float_e5m2_tENS5_IJlSD_lEEESK_SL_NS4_8TiledMMAINS4_8MMA_AtomIJNS4_10MMA_TraitsINS4_19SM100_MMA_F8F6F4_SSEJSK_SK_fSG_SH_NS4_17integral_constantINS4_4UMMA5MajorELSS_0EEEST_NSQ_INSR_7ScaleInELSU_0EEESV_EEEEEENS4_6LayoutINS5_IJSD_SD_SD_EEENS5_IJNSA_ILi0EEES10_S10_EEEEENS5_IJNS4_10UnderscoreES13_S13_EEEEENS4_23SM90_TMA_LOAD_MULTICASTENS4_14ComposedLayoutINS4_7SwizzleILi1ELi4ELi3EEENS4_18smem_ptr_flag_bitsILi8EEENSY_INS5_IJNSA_ILi8EEESI_EEENS5_IJSI_SD_EEEEEEEvNS4_8identityES16_S1G_vS1H_EENS_8epilogue10collective18CollectiveEpilogueINS1J_23Sm100TmaWarpSpecializedILi2ELi2ELi32ELb0ELb0EEEJSJ_NS5_IJNSY_ISG_SD_EES1O_EEESK_SL_SK_SL_NS1J_6fusion15FusionCallbacksIS1N_NS1Q_17LinearCombinationISK_fSK_fLNS_15FloatRoundStyleE2EEESJ_S1P_JEEENS4_5SM1004TMEM4LOAD26SM100_TMEM_LOAD_16dp32b32xENS4_13SM90_TMA_LOADENS17_INS18_ILi2ELi4ELi3EEES1B_NSY_INS5_IJS1C_SG_EEENS5_IJSG_SD_EEEEEEENS4_39AutoVectorizingCopyWithAssumedAlignmentILi128EEENS4_14SM90_TMA_STOREES25_S27_S27_EEEvvEEEEvNT_6ParamsE,"aw",@nobits
	.sectionflags	@""
	.align	16
	.zero		1024


//--------------------- .nv.shared.reserved.0     --------------------------
	.section	.nv.shared.reserved.0,"aw",@nobits
	.weak		__nv_reservedSMEM_offset_0_alias
	.size		__nv_reservedSMEM_offset_0_alias, 0, 64
	.other		__nv_reservedSMEM_offset_0_alias,@"STO_CUDA_RESERVED_SHARED STV_DEFAULT"
__nv_reservedSMEM_offset_0_alias:
	.zero		0
.nv.shared.reserved.0:
	.zero		64
	.weak		__nv_reservedSMEM_tcgen05_partition
	.type		__nv_reservedSMEM_tcgen05_partition,@object
	.size		__nv_reservedSMEM_tcgen05_partition,(.L_0 - __nv_reservedSMEM_tcgen05_partition)
__nv_reservedSMEM_tcgen05_partition:
	.zero		32
.L_0:


//--------------------- .nv.global                --------------------------
	.section	.nv.global,"aw",@nobits
.nv.global:
	.type		_ZN40_INTERNAL_145dd595_4_k_cu_53614078_281554cute1_E,@object
	.size		_ZN40_INTERNAL_145dd595_4_k_cu_53614078_281554cute1_E,(_ZN40_INTERNAL_145dd595_4_k_cu_53614078_281554cuda3std3__45__cpo6cbeginE - _ZN40_INTERNAL_145dd595_4_k_cu_53614078_281554cute1_E)
_ZN40_INTERNAL_145dd595_4_k_cu_53614078_281554cute1_E:
	.zero		1
	.type		_ZN40_INTERNAL_145dd595_4_k_cu_53614078_281554cuda3std3__45__cpo6cbeginE,@object
	.size		_ZN40_INTERNAL_145dd595_4_k_cu_53614078_281554cuda3std3__45__cpo6cbeginE,(_ZN40_INTERNAL_145dd595_4_k_cu_53614078_281554cuda3std3__48in_placeE - _ZN40_INTERNAL_145dd595_4_k_cu_53614078_281554cuda3std3__45__cpo6cbeginE)
_ZN40_INTERNAL_145dd595_4_k_cu_53614078_281554cuda3std3__45__cpo6cbeginE:
	.zero		1
	.type		_ZN40_INTERNAL_145dd595_4_k_cu_53614078_281554cuda3std3__48in_placeE,@object
	.size		_ZN40_INTERNAL_145dd595_4_k_cu_53614078_281554cuda3std3__48in_placeE,(_ZN40_INTERNAL_145dd595_4_k_cu_53614078_281554cuda3std6ranges3__45__cpo9iter_moveE - _ZN40_INTERNAL_145dd595_4_k_cu_53614078_281554cuda3std3__48in_placeE)
_ZN40_INTERNAL_145dd595_4_k_cu_53614078_281554cuda3std3__48in_placeE:
	.zero		1
	.type		_ZN40_INTERNAL_145dd595_4_k_cu_53614078_281554cuda3std6ranges3__45__cpo9iter_moveE,@object
	.size		_ZN40_INTERNAL_145dd595_4_k_cu_53614078_281554cuda3std6ranges3__45__cpo9iter_moveE,(_ZN40_INTERNAL_145dd595_4_k_cu_53614078_281554cuda3std3__45__cpo5beginE - _ZN40_INTERNAL_145dd595_4_k_cu_53614078_281554cuda3std6ranges3__45__cpo9iter_moveE)
_ZN40_INTERNAL_145dd595_4_k_cu_53614078_281554cuda3std6ranges3__45__cpo9iter_moveE:
	.zero		1
	.type		_ZN40_INTERNAL_145dd595_4_k_cu_53614078_281554cuda3std3__45__cpo5beginE,@object
	.size		_ZN40_INTERNAL_145dd595_4_k_cu_53614078_281554cuda3std3__45__cpo5beginE,(_ZN40_INTERNAL_145dd595_4_k_cu_53614078_281554cuda3std3__442_GLOBAL__N__145dd595_4_k_cu_53614078_281556ignoreE - _ZN40_INTERNAL_145dd595_4_k_cu_53614078_281554cuda3std3__45__cpo5beginE)
_ZN40_INTERNAL_145dd595_4_k_cu_53614078_281554cuda3std3__45__cpo5beginE:
	.zero		1
	.type		_ZN40_INTERNAL_145dd595_4_k_cu_53614078_281554cuda3std3__442_GLOBAL__N__145dd595_4_k_cu_53614078_281556ignoreE,@object
	.size		_ZN40_INTERNAL_145dd595_4_k_cu_53614078_281554cuda3std3__442_GLOBAL__N__145dd595_4_k_cu_53614078_281556ignoreE,(_ZN40_INTERNAL_145dd595_4_k_cu_53614078_281554cute7productE - _ZN40_INTERNAL_145dd595_4_k_cu_53614078_281554cuda3std3__442_GLOBAL__N__145dd595_4_k_cu_53614078_281556ignoreE)
_ZN40_INTERNAL_145dd595_4_k_cu_53614078_281554cuda3std3__442_GLOBAL__N__145dd595_4_k_cu_53614078_281556ignoreE:
	.zero		1
	.type		_ZN40_INTERNAL_145dd595_4_k_cu_53614078_281554cute7productE,@object
	.size		_ZN40_INTERNAL_145dd595_4_k_cu_53614078_281554cute7productE,(_ZN40_INTERNAL_145dd595_4_k_cu_53614078_281554cuda3std3__45__cpo3endE - _ZN40_INTERNAL_145dd595_4_k_cu_53614078_281554cute7productE)
_ZN40_INTERNAL_145dd595_4_k_cu_53614078_281554cute7productE:
	.zero		1
	.type		_ZN40_INTERNAL_145dd595_4_k_cu_53614078_281554cuda3std3__45__cpo3endE,@object
	.size		_ZN40_INTERNAL_145dd595_4_k_cu_53614078_281554cuda3std3__45__cpo3endE,(_ZN40_INTERNAL_145dd595_4_k_cu_53614078_281554cuda3std3__419piecewise_constructE - _ZN40_INTERNAL_145dd595_4_k_cu_53614078_281554cuda3std3__45__cpo3endE)
_ZN40_INTERNAL_145dd595_4_k_cu_53614078_281554cuda3std3__45__cpo3endE:
	.zero		1
	.type		_ZN40_INTERNAL_145dd595_4_k_cu_53614078_281554cuda3std3__419piecewise_constructE,@object
	.size		_ZN40_INTERNAL_145dd595_4_k_cu_53614078_281554cuda3std3__419piecewise_constructE,(_ZN40_INTERNAL_145dd595_4_k_cu_53614078_281554cuda3std3__45__cpo4cendE - _ZN40_INTERNAL_145dd595_4_k_cu_53614078_281554cuda3std3__419piecewise_constructE)
_ZN40_INTERNAL_145dd595_4_k_cu_53614078_281554cuda3std3__419piecewise_constructE:
	.zero		1
	.type		_ZN40_INTERNAL_145dd595_4_k_cu_53614078_281554cuda3std3__45__cpo4cendE,@object
	.size		_ZN40_INTERNAL_145dd595_4_k_cu_53614078_281554cuda3std3__45__cpo4cendE,(_ZN40_INTERNAL_145dd595_4_k_cu_53614078_281554cuda3std6ranges3__45__cpo4swapE - _ZN40_INTERNAL_145dd595_4_k_cu_53614078_281554cuda3std3__45__cpo4cendE)
_ZN40_INTERNAL_145dd595_4_k_cu_53614078_281554cuda3std3__45__cpo4cendE:
	.zero		1
	.type		_ZN40_INTERNAL_145dd595_4_k_cu_53614078_281554cuda3std6ranges3__45__cpo4swapE,@object
	.size		_ZN40_INTERNAL_145dd595_4_k_cu_53614078_281554cuda3std6ranges3__45__cpo4swapE,(.L_10 - _ZN40_INTERNAL_145dd595_4_k_cu_53614078_281554cuda3std6ranges3__45__cpo4swapE)
_ZN40_INTERNAL_145dd595_4_k_cu_53614078_281554cuda3std6ranges3__45__cpo4swapE:
	.zero		1
.L_10:


//--------------------- .nv.constant0._ZN7cutlass13device_kernelINS_4gemm6kernel13GemmUniversalIN4cute5tupleIJiiiiEEENS1_10collective13CollectiveMmaINS1_35MainloopSm100TmaUmmaWarpSpecializedILi34ELi2ELi4ENS5_IJNS4_1CILi4EEENSA_ILi2EEENSA_ILi1EEEEEEEENS5_IJNSA_ILi64EEENSA_ILi128EEENSA_ILi32EEEEEENS_12float_e5m2_tENS5_IJlSD_lEEESK_SL_NS4_8TiledMMAINS4_8MMA_AtomIJNS4_10MMA_TraitsINS4_19SM100_MMA_F8F6F4_SSEJSK_SK_fSG_SH_NS4_17integral_constantINS4_4UMMA5MajorELSS_0EEEST_NSQ_INSR_7ScaleInELSU_0EEESV_EEEEEENS4_6LayoutINS5_IJSD_SD_SD_EEENS5_IJNSA_ILi0EEES10_S10_EEEEENS5_IJNS4_10UnderscoreES13_S13_EEEEENS4_23SM90_TMA_LOAD_MULTICASTENS4_14ComposedLayoutINS4_7SwizzleILi1ELi4ELi3EEENS4_18smem_ptr_flag_bitsILi8EEENSY_INS5_IJNSA_ILi8EEESI_EEENS5_IJSI_SD_EEEEEEEvNS4_8identityES16_S1G_vS1H_EENS_8epilogue10collective18CollectiveEpilogueINS1J_23Sm100TmaWarpSpecializedILi2ELi2ELi32ELb0ELb0EEEJSJ_NS5_IJNSY_ISG_SD_EES1O_EEESK_SL_SK_SL_NS1J_6fusion15FusionCallbacksIS1N_NS1Q_17LinearCombinationISK_fSK_fLNS_15FloatRoundStyleE2EEESJ_S1P_JEEENS4_5SM1004TMEM4LOAD26SM100_TMEM_LOAD_16dp32b32xENS4_13SM90_TMA_LOADENS17_INS18_ILi2ELi4ELi3EEES1B_NSY_INS5_IJS1C_SG_EEENS5_IJSG_SD_EEEEEEENS4_39AutoVectorizingCopyWithAssumedAlignmentILi128EEENS4_14SM90_TMA_STOREES25_S27_S27_EEEvvEEEEvNT_6ParamsE --------------------------
	.section	.nv.constant0._ZN7cutlass13device_kernelINS_4gemm6kernel13GemmUniversalIN4cute5tupleIJiiiiEEENS1_10collective13CollectiveMmaINS1_35MainloopSm100TmaUmmaWarpSpecializedILi34ELi2ELi4ENS5_IJNS4_1CILi4EEENSA_ILi2EEENSA_ILi1EEEEEEEENS5_IJNSA_ILi64EEENSA_ILi128EEENSA_ILi32EEEEEENS_12float_e5m2_tENS5_IJlSD_lEEESK_SL_NS4_8TiledMMAINS4_8MMA_AtomIJNS4_10MMA_TraitsINS4_19SM100_MMA_F8F6F4_SSEJSK_SK_fSG_SH_NS4_17integral_constantINS4_4UMMA5MajorELSS_0EEEST_NSQ_INSR_7ScaleInELSU_0EEESV_EEEEEENS4_6LayoutINS5_IJSD_SD_SD_EEENS5_IJNSA_ILi0EEES10_S10_EEEEENS5_IJNS4_10UnderscoreES13_S13_EEEEENS4_23SM90_TMA_LOAD_MULTICASTENS4_14ComposedLayoutINS4_7SwizzleILi1ELi4ELi3EEENS4_18smem_ptr_flag_bitsILi8EEENSY_INS5_IJNSA_ILi8EEESI_EEENS5_IJSI_SD_EEEEEEEvNS4_8identityES16_S1G_vS1H_EENS_8epilogue10collective18CollectiveEpilogueINS1J_23Sm100TmaWarpSpecializedILi2ELi2ELi32ELb0ELb0EEEJSJ_NS5_IJNSY_ISG_SD_EES1O_EEESK_SL_SK_SL_NS1J_6fusion15FusionCallbacksIS1N_NS1Q_17LinearCombinationISK_fSK_fLNS_15FloatRoundStyleE2EEESJ_S1P_JEEENS4_5SM1004TMEM4LOAD26SM100_TMEM_LOAD_16dp32b32xENS4_13SM90_TMA_LOADENS17_INS18_ILi2ELi4ELi3EEES1B_NSY_INS5_IJS1C_SG_EEENS5_IJSG_SD_EEEEEEENS4_39AutoVectorizingCopyWithAssumedAlignmentILi128EEENS4_14SM90_TMA_STOREES25_S27_S27_EEEvvEEEEvNT_6ParamsE,"a",@progbits
	.sectionflags	@""
	.align	4
.nv.constant0._ZN7cutlass13device_kernelINS_4gemm6kernel13GemmUniversalIN4cute5tupleIJiiiiEEENS1_10collective13CollectiveMmaINS1_35MainloopSm100TmaUmmaWarpSpecializedILi34ELi2ELi4ENS5_IJNS4_1CILi4EEENSA_ILi2EEENSA_ILi1EEEEEEEENS5_IJNSA_ILi64EEENSA_ILi128EEENSA_ILi32EEEEEENS_12float_e5m2_tENS5_IJlSD_lEEESK_SL_NS4_8TiledMMAINS4_8MMA_AtomIJNS4_10MMA_TraitsINS4_19SM100_MMA_F8F6F4_SSEJSK_SK_fSG_SH_NS4_17integral_constantINS4_4UMMA5MajorELSS_0EEEST_NSQ_INSR_7ScaleInELSU_0EEESV_EEEEEENS4_6LayoutINS5_IJSD_SD_SD_EEENS5_IJNSA_ILi0EEES10_S10_EEEEENS5_IJNS4_10UnderscoreES13_S13_EEEEENS4_23SM90_TMA_LOAD_MULTICASTENS4_14ComposedLayoutINS4_7SwizzleILi1ELi4ELi3EEENS4_18smem_ptr_flag_bitsILi8EEENSY_INS5_IJNSA_ILi8EEESI_EEENS5_IJSI_SD_EEEEEEEvNS4_8identityES16_S1G_vS1H_EENS_8epilogue10collective18CollectiveEpilogueINS1J_23Sm100TmaWarpSpecializedILi2ELi2ELi32ELb0ELb0EEEJSJ_NS5_IJNSY_ISG_SD_EES1O_EEESK_SL_SK_SL_NS1J_6fusion15FusionCallbacksIS1N_NS1Q_17LinearCombinationISK_fSK_fLNS_15FloatRoundStyleE2EEESJ_S1P_JEEENS4_5SM1004TMEM4LOAD26SM100_TMEM_LOAD_16dp32b32xENS4_13SM90_TMA_LOADENS17_INS18_ILi2ELi4ELi3EEES1B_NSY_INS5_IJS1C_SG_EEENS5_IJSG_SD_EEEEEEENS4_39AutoVectorizingCopyWithAssumedAlignmentILi128EEENS4_14SM90_TMA_STOREES25_S27_S27_EEEvvEEEEvNT_6ParamsE:
	.zero		2944


//--------------------- SYMBOLS --------------------------

	.type		.nv.reservedSmem.offset0,@object
	.size		.nv.reservedSmem.offset0,0x4
	.type		.nv.reservedSmem.cap,@object
	.size		.nv.reservedSmem.cap,0x4
	.type		__assertfail,@function
